	.target	sm_90a

	.elftype	@"ET_EXEC"


//--------------------- .note.nv.tkinfo           --------------------------
	.section	.note.nv.tkinfo,"",@"SHT_NOTE"
	.sectionflags	@"SHF_NOTE_NV_TKINFO"
	.tkinfo
        /*0018*/ 	.word	0x00000002
        /*0030*/ 	.string	""
        /*0030*/ 	.string	"ptxas"
        /*0030*/ 	.string	"Cuda compilation tools, release 13.0, V13.0.88"
        /*0030*/ 	.string	"Build cuda_13.0.r13.0/compiler.36424714_0"
        /*0030*/ 	.string	"-arch sm_90a -m 64 "



//--------------------- .note.nv.cuinfo           --------------------------
	.section	.note.nv.cuinfo,"",@"SHT_NOTE"
	.sectionflags	@"SHF_NOTE_NV_CUINFO"
        /*0018*/ 	.short	0x0002
        /*001a*/ 	.short	0x005a
        /*001c*/ 	.short	0x0082
	.zero		2


//--------------------- .nv.info                  --------------------------
	.section	.nv.info,"",@"SHT_CUDA_INFO"
	.align	4


	//----- nvinfo : EIATTR_REGCOUNT
	.align		4
        /*0000*/ 	.byte	0x04, 0x2f
        /*0002*/ 	.short	(.L_12 - .L_11)
	.align		4
.L_11:
        /*0004*/ 	.word	index@(_ZN7cutlass13device_kernelINS_4conv6kernel13ConvUniversalINS1_16ConvProblemShapeILNS1_8OperatorE0ELi2EEENS1_10collective14CollectiveConvINS1_46MainloopSm90TmaGmmaWarpSpecializedImplicitGemmILS5_0ELi4ELi2EN4cute5tupleIJNSA_1CILi1EEESD_SD_EEENS1_36KernelImplicitTmaWarpSpecializedSm90ELi1EEENSB_IJNSC_ILi64EEENSC_ILi128EEENSB_IJSH_EEEEEENS_10tfloat32_tESL_NSA_8TiledMMAINSA_8MMA_AtomIJNSA_4SM904GMMA30MMA_64x128x8_F32TF32TF32_SS_TNILNSP_7ScaleInE1ELSR_1EEEEEENSA_6LayoutISE_NSB_IJNSC_ILi0EEESV_SV_EEEEENSB_IJNSA_10UnderscoreESY_SY_EEEEENS7_6detail26Sm90ImplicitGemmTileTraitsINSA_20SM90_TMA_LOAD_IM2COLENSA_14ComposedLayoutINSA_7SwizzleILi3ELi4ELi3EEENSA_18smem_ptr_flag_bitsILi32EEENSU_INSB_IJNSB_IJNSC_ILi8EEES19_EEENSB_IJNSC_ILi32EEENSC_ILi2EEEEEENSB_IJSD_NSC_ILi4EEEEEEEEENSB_IJNSB_IJS1B_NSC_ILi512EEEEEENSB_IJSD_NSC_ILi256EEEEEENSB_IJSV_NSC_ILi4096EEEEEEEEEEEEEvEENS12_INSA_13SM90_TMA_LOADENS14_IS16_S18_NSU_INSB_IJNSB_IJS19_NSC_ILi16EEEEEES1D_S1F_EEENSB_IJS1I_S1K_NSB_IJSV_NSC_ILi8192EEEEEEEEEEEEEvEEEENS_8epilogue10collective6detail29Sm90TmaWarpSpecializedAdapterINS23_15DefaultEpilogueISL_NSB_IJNSB_IJlllEEESD_SV_EEES28_NS22_6thread17LinearCombinationISL_Li1EffLNS29_9ScaleType4KindE0ELNS_15FloatRoundStyleE2ESL_EENS_4gemm15EpilogueDefaultEEEEEvvEEEEvNT_6ParamsE)
        /*0008*/ 	.word	0x0000005a


	//----- nvinfo : EIATTR_FRAME_SIZE
	.align		4
.L_12:
        /*000c*/ 	.byte	0x04, 0x11
        /*000e*/ 	.short	(.L_14 - .L_13)
	.align		4
.L_13:
        /*0010*/ 	.word	index@(_ZN7cutlass13device_kernelINS_4conv6kernel13ConvUniversalINS1_16ConvProblemShapeILNS1_8OperatorE0ELi2EEENS1_10collective14CollectiveConvINS1_46MainloopSm90TmaGmmaWarpSpecializedImplicitGemmILS5_0ELi4ELi2EN4cute5tupleIJNSA_1CILi1EEESD_SD_EEENS1_36KernelImplicitTmaWarpSpecializedSm90ELi1EEENSB_IJNSC_ILi64EEENSC_ILi128EEENSB_IJSH_EEEEEENS_10tfloat32_tESL_NSA_8TiledMMAINSA_8MMA_AtomIJNSA_4SM904GMMA30MMA_64x128x8_F32TF32TF32_SS_TNILNSP_7ScaleInE1ELSR_1EEEEEENSA_6LayoutISE_NSB_IJNSC_ILi0EEESV_SV_EEEEENSB_IJNSA_10UnderscoreESY_SY_EEEEENS7_6detail26Sm90ImplicitGemmTileTraitsINSA_20SM90_TMA_LOAD_IM2COLENSA_14ComposedLayoutINSA_7SwizzleILi3ELi4ELi3EEENSA_18smem_ptr_flag_bitsILi32EEENSU_INSB_IJNSB_IJNSC_ILi8EEES19_EEENSB_IJNSC_ILi32EEENSC_ILi2EEEEEENSB_IJSD_NSC_ILi4EEEEEEEEENSB_IJNSB_IJS1B_NSC_ILi512EEEEEENSB_IJSD_NSC_ILi256EEEEEENSB_IJSV_NSC_ILi4096EEEEEEEEEEEEEvEENS12_INSA_13SM90_TMA_LOADENS14_IS16_S18_NSU_INSB_IJNSB_IJS19_NSC_ILi16EEEEEES1D_S1F_EEENSB_IJS1I_S1K_NSB_IJSV_NSC_ILi8192EEEEEEEEEEEEEvEEEENS_8epilogue10collective6detail29Sm90TmaWarpSpecializedAdapterINS23_15DefaultEpilogueISL_NSB_IJNSB_IJlllEEESD_SV_EEES28_NS22_6thread17LinearCombinationISL_Li1EffLNS29_9ScaleType4KindE0ELNS_15FloatRoundStyleE2ESL_EENS_4gemm15EpilogueDefaultEEEEEvvEEEEvNT_6ParamsE)
        /*0014*/ 	.word	0x00000000


	//----- nvinfo : EIATTR_MIN_STACK_SIZE
	.align		4
.L_14:
        /*0018*/ 	.byte	0x04, 0x12
        /*001a*/ 	.short	(.L_16 - .L_15)
	.align		4
.L_15:
        /*001c*/ 	.word	index@(_ZN7cutlass13device_kernelINS_4conv6kernel13ConvUniversalINS1_16ConvProblemShapeILNS1_8OperatorE0ELi2EEENS1_10collective14CollectiveConvINS1_46MainloopSm90TmaGmmaWarpSpecializedImplicitGemmILS5_0ELi4ELi2EN4cute5tupleIJNSA_1CILi1EEESD_SD_EEENS1_36KernelImplicitTmaWarpSpecializedSm90ELi1EEENSB_IJNSC_ILi64EEENSC_ILi128EEENSB_IJSH_EEEEEENS_10tfloat32_tESL_NSA_8TiledMMAINSA_8MMA_AtomIJNSA_4SM904GMMA30MMA_64x128x8_F32TF32TF32_SS_TNILNSP_7ScaleInE1ELSR_1EEEEEENSA_6LayoutISE_NSB_IJNSC_ILi0EEESV_SV_EEEEENSB_IJNSA_10UnderscoreESY_SY_EEEEENS7_6detail26Sm90ImplicitGemmTileTraitsINSA_20SM90_TMA_LOAD_IM2COLENSA_14ComposedLayoutINSA_7SwizzleILi3ELi4ELi3EEENSA_18smem_ptr_flag_bitsILi32EEENSU_INSB_IJNSB_IJNSC_ILi8EEES19_EEENSB_IJNSC_ILi32EEENSC_ILi2EEEEEENSB_IJSD_NSC_ILi4EEEEEEEEENSB_IJNSB_IJS1B_NSC_ILi512EEEEEENSB_IJSD_NSC_ILi256EEEEEENSB_IJSV_NSC_ILi4096EEEEEEEEEEEEEvEENS12_INSA_13SM90_TMA_LOADENS14_IS16_S18_NSU_INSB_IJNSB_IJS19_NSC_ILi16EEEEEES1D_S1F_EEENSB_IJS1I_S1K_NSB_IJSV_NSC_ILi8192EEEEEEEEEEEEEvEEEENS_8epilogue10collective6detail29Sm90TmaWarpSpecializedAdapterINS23_15DefaultEpilogueISL_NSB_IJNSB_IJlllEEESD_SV_EEES28_NS22_6thread17LinearCombinationISL_Li1EffLNS29_9ScaleType4KindE0ELNS_15FloatRoundStyleE2ESL_EENS_4gemm15EpilogueDefaultEEEEEvvEEEEvNT_6ParamsE)
        /*0020*/ 	.word	0x00000000
.L_16:


//--------------------- .nv.compat                --------------------------
	.section	.nv.compat,"",@"SHT_CUDA_COMPAT_INFO"
	.align	4
        /*0000*/ 	.byte	0x02, 0x09, 0x01, 0x00, 0x02, 0x02, 0x04, 0x00, 0x02, 0x05, 0x05, 0x00, 0x03, 0x07, 0x01, 0x01
        /*0010*/ 	.byte	0x02, 0x03, 0x01, 0x00, 0x02, 0x06, 0x01, 0x00, 0x04, 0x0b, 0x08, 0x00, 0x00, 0x00, 0x00, 0x00
        /*0020*/ 	.byte	0x00, 0x00, 0x00, 0x00


//--------------------- .nv.info._ZN7cutlass13device_kernelINS_4conv6kernel13ConvUniversalINS1_16ConvProblemShapeILNS1_8OperatorE0ELi2EEENS1_10collective14CollectiveConvINS1_46MainloopSm90TmaGmmaWarpSpecializedImplicitGemmILS5_0ELi4ELi2EN4cute5tupleIJNSA_1CILi1EEESD_SD_EEENS1_36KernelImplicitTmaWarpSpecializedSm90ELi1EEENSB_IJNSC_ILi64EEENSC_ILi128EEENSB_IJSH_EEEEEENS_10tfloat32_tESL_NSA_8TiledMMAINSA_8MMA_AtomIJNSA_4SM904GMMA30MMA_64x128x8_F32TF32TF32_SS_TNILNSP_7ScaleInE1ELSR_1EEEEEENSA_6LayoutISE_NSB_IJNSC_ILi0EEESV_SV_EEEEENSB_IJNSA_10UnderscoreESY_SY_EEEEENS7_6detail26Sm90ImplicitGemmTileTraitsINSA_20SM90_TMA_LOAD_IM2COLENSA_14ComposedLayoutINSA_7SwizzleILi3ELi4ELi3EEENSA_18smem_ptr_flag_bitsILi32EEENSU_INSB_IJNSB_IJNSC_ILi8EEES19_EEENSB_IJNSC_ILi32EEENSC_ILi2EEEEEENSB_IJSD_NSC_ILi4EEEEEEEEENSB_IJNSB_IJS1B_NSC_ILi512EEEEEENSB_IJSD_NSC_ILi256EEEEEENSB_IJSV_NSC_ILi4096EEEEEEEEEEEEEvEENS12_INSA_13SM90_TMA_LOADENS14_IS16_S18_NSU_INSB_IJNSB_IJS19_NSC_ILi16EEEEEES1D_S1F_EEENSB_IJS1I_S1K_NSB_IJSV_NSC_ILi8192EEEEEEEEEEEEEvEEEENS_8epilogue10collective6detail29Sm90TmaWarpSpecializedAdapterINS23_15DefaultEpilogueISL_NSB_IJNSB_IJlllEEESD_SV_EEES28_NS22_6thread17LinearCombinationISL_Li1EffLNS29_9ScaleType4KindE0ELNS_15FloatRoundStyleE2ESL_EENS_4gemm15EpilogueDefaultEEEEEvvEEEEvNT_6ParamsE --------------------------
	.section	.nv.info._ZN7cutlass13device_kernelINS_4conv6kernel13ConvUniversalINS1_16ConvProblemShapeILNS1_8OperatorE0ELi2EEENS1_10collective14CollectiveConvINS1_46MainloopSm90TmaGmmaWarpSpecializedImplicitGemmILS5_0ELi4ELi2EN4cute5tupleIJNSA_1CILi1EEESD_SD_EEENS1_36KernelImplicitTmaWarpSpecializedSm90ELi1EEENSB_IJNSC_ILi64EEENSC_ILi128EEENSB_IJSH_EEEEEENS_10tfloat32_tESL_NSA_8TiledMMAINSA_8MMA_AtomIJNSA_4SM904GMMA30MMA_64x128x8_F32TF32TF32_SS_TNILNSP_7ScaleInE1ELSR_1EEEEEENSA_6LayoutISE_NSB_IJNSC_ILi0EEESV_SV_EEEEENSB_IJNSA_10UnderscoreESY_SY_EEEEENS7_6detail26Sm90ImplicitGemmTileTraitsINSA_20SM90_TMA_LOAD_IM2COLENSA_14ComposedLayoutINSA_7SwizzleILi3ELi4ELi3EEENSA_18smem_ptr_flag_bitsILi32EEENSU_INSB_IJNSB_IJNSC_ILi8EEES19_EEENSB_IJNSC_ILi32EEENSC_ILi2EEEEEENSB_IJSD_NSC_ILi4EEEEEEEEENSB_IJNSB_IJS1B_NSC_ILi512EEEEEENSB_IJSD_NSC_ILi256EEEEEENSB_IJSV_NSC_ILi4096EEEEEEEEEEEEEvEENS12_INSA_13SM90_TMA_LOADENS14_IS16_S18_NSU_INSB_IJNSB_IJS19_NSC_ILi16EEEEEES1D_S1F_EEENSB_IJS1I_S1K_NSB_IJSV_NSC_ILi8192EEEEEEEEEEEEEvEEEENS_8epilogue10collective6detail29Sm90TmaWarpSpecializedAdapterINS23_15DefaultEpilogueISL_NSB_IJNSB_IJlllEEESD_SV_EEES28_NS22_6thread17LinearCombinationISL_Li1EffLNS29_9ScaleType4KindE0ELNS_15FloatRoundStyleE2ESL_EENS_4gemm15EpilogueDefaultEEEEEvvEEEEvNT_6ParamsE,"",@"SHT_CUDA_INFO"
	.sectionflags	@""
	.align	4


	//----- nvinfo : EIATTR_CUDA_API_VERSION
	.align		4
        /*0000*/ 	.byte	0x04, 0x37
        /*0002*/ 	.short	(.L_18 - .L_17)
.L_17:
        /*0004*/ 	.word	0x00000082


	//----- nvinfo : EIATTR_KPARAM_INFO
	.align		4
.L_18:
        /*0008*/ 	.byte	0x04, 0x17
        /*000a*/ 	.short	(.L_20 - .L_19)
.L_19:
        /*000c*/ 	.word	0x00000000
        /*0010*/ 	.short	0x0000
        /*0012*/ 	.short	0x0070
        /*0014*/ 	.byte	0x00, 0xf0, 0x01, 0x0e


	//----- nvinfo : EIATTR_SPARSE_MMA_MASK
	.align		4
.L_20:
        /*0018*/ 	.byte	0x03, 0x50
        /*001a*/ 	.short	0x0000


	//----- nvinfo : EIATTR_MAXREG_COUNT
	.align		4
        /*001c*/ 	.byte	0x03, 0x1b
        /*001e*/ 	.short	0x00ff


	//----- nvinfo : EIATTR_NUM_BARRIERS
	.align		4
        /*0020*/ 	.byte	0x02, 0x4c
        /*0022*/ 	.byte	0x01
	.zero		1


	//----- nvinfo : EIATTR_MERCURY_ISA_VERSION
	.align		4
        /*0024*/ 	.byte	0x03, 0x5f
        /*0026*/ 	.short	0x0101


	//----- nvinfo : EIATTR_COOP_GROUP_MASK_REGIDS
	.align		4
        /*0028*/ 	.byte	0x04, 0x29
        /*002a*/ 	.short	(.L_22 - .L_21)


	//   ....[0]....
.L_21:
        /*002c*/ 	.word	0xffffffff


	//   ....[1]....
        /*0030*/ 	.word	0xffffffff


	//   ....[2]....
        /*0034*/ 	.word	0xffffffff


	//----- nvinfo : EIATTR_COOP_GROUP_INSTR_OFFSETS
	.align		4
.L_22:
        /*0038*/ 	.byte	0x04, 0x28
        /*003a*/ 	.short	(.L_24 - .L_23)


	//   ....[0]....
.L_23:
        /*003c*/ 	.word	0x00000060


	//   ....[1]....
        /*0040*/ 	.word	0x00000070


	//   ....[2]....
        /*0044*/ 	.word	0x00000130


	//----- nvinfo : EIATTR_MBARRIER_INSTR_OFFSETS
	.align		4
.L_24:
        /*0048*/ 	.byte	0x04, 0x39
        /*004a*/ 	.short	(.L_26 - .L_25)


	//   ....[0]....
.L_25:
        /*004c*/ 	.word	0x00000250
        /*0050*/ 	.word	0x000000ff
        /*0054*/ 	.word	0x00030000
        /*0058*/ 	.short	0x0100
        /*005a*/ 	.byte	0x08
	.zero		1


	//   ....[1]....
        /*005c*/ 	.word	0x00000260
        /*0060*/ 	.word	0x000000ff
        /*0064*/ 	.word	0x00030020
        /*0068*/ 	.short	0x0100
        /*006a*/ 	.byte	0x08
	.zero		1


	//   ....[2]....
        /*006c*/ 	.word	0x00000270
        /*0070*/ 	.word	0x000000ff
        /*0074*/ 	.word	0x00030008
        /*0078*/ 	.short	0x0100
        /*007a*/ 	.byte	0x08
	.zero		1


	//   ....[3]....
        /*007c*/ 	.word	0x00000280
        /*0080*/ 	.word	0x000000ff
        /*0084*/ 	.word	0x00030028
        /*0088*/ 	.short	0x0100
        /*008a*/ 	.byte	0x08
	.zero		1


	//   ....[4]....
        /*008c*/ 	.word	0x00000290
        /*0090*/ 	.word	0x000000ff
        /*0094*/ 	.word	0x00030010
        /*0098*/ 	.short	0x0100
        /*009a*/ 	.byte	0x08
	.zero		1


	//   ....[5]....
        /*009c*/ 	.word	0x000002a0
        /*00a0*/ 	.word	0x000000ff
        /*00a4*/ 	.word	0x00030030
        /*00a8*/ 	.short	0x0100
        /*00aa*/ 	.byte	0x08
	.zero		1


	//   ....[6]....
        /*00ac*/ 	.word	0x000002b0
        /*00b0*/ 	.word	0x000000ff
        /*00b4*/ 	.word	0x00030018
        /*00b8*/ 	.short	0x0100
        /*00ba*/ 	.byte	0x08
	.zero		1


	//   ....[7]....
        /*00bc*/ 	.word	0x000002c0
        /*00c0*/ 	.word	0x000000ff
        /*00c4*/ 	.word	0x00030038
        /*00c8*/ 	.short	0x0100
        /*00ca*/ 	.byte	0x08
	.zero		1


	//   ....[8]....
        /*00cc*/ 	.word	0x00000980
        /*00d0*/ 	.word	0x00000006
        /*00d4*/ 	.word	0x00030000
        /*00d8*/ 	.short	0x010a
        /*00da*/ 	.byte	0x3f
	.zero		1


	//   ....[9]....
        /*00dc*/ 	.word	0x00000e60
        /*00e0*/ 	.word	0x00000008
        /*00e4*/ 	.word	0x00030000
        /*00e8*/ 	.short	0x010a
        /*00ea*/ 	.byte	0x3f
	.zero		1


	//   ....[10]....
        /*00ec*/ 	.word	0x000011c0
        /*00f0*/ 	.word	0x000000ff
        /*00f4*/ 	.word	0x00000000
        /*00f8*/ 	.short	0x0101
        /*00fa*/ 	.byte	0x09
	.zero		1


	//   ....[11]....
        /*00fc*/ 	.word	0x000013a0
        /*0100*/ 	.word	0x00000005
        /*0104*/ 	.word	0x00000000
        /*0108*/ 	.short	0x0101
        /*010a*/ 	.byte	0x3f
	.zero		1


	//   ....[12]....
        /*010c*/ 	.word	0x00005860
        /*0110*/ 	.word	0x0000000d
        /*0114*/ 	.word	0x00030020
        /*0118*/ 	.short	0x010a
        /*011a*/ 	.byte	0x3f
	.zero		1


	//   ....[13]....
        /*011c*/ 	.word	0x00008220
        /*0120*/ 	.word	0x00000003
        /*0124*/ 	.word	0x00000000
        /*0128*/ 	.short	0x010a
        /*012a*/ 	.byte	0x3f
	.zero		1


	//   ....[14]....
        /*012c*/ 	.word	0x000082d0
        /*0130*/ 	.word	0x00000002
        /*0134*/ 	.word	0x00000000
        /*0138*/ 	.short	0x010a
        /*013a*/ 	.byte	0x3f
	.zero		1


	//   ....[15]....
        /*013c*/ 	.word	0x00008380
        /*0140*/ 	.word	0x00000002
        /*0144*/ 	.word	0x00000000
        /*0148*/ 	.short	0x010a
        /*014a*/ 	.byte	0x3f
	.zero		1


	//   ....[16]....
        /*014c*/ 	.word	0x00008430
        /*0150*/ 	.word	0x00000003
        /*0154*/ 	.word	0x00000000
        /*0158*/ 	.short	0x010a
        /*015a*/ 	.byte	0x3f
	.zero		1


	//----- nvinfo : EIATTR_NUM_MBARRIERS
	.align		4
.L_26:
        /*015c*/ 	.byte	0x03, 0x38
        /*015e*/ 	.short	0x0008


	//----- nvinfo : EIATTR_EXIT_INSTR_OFFSETS
	.align		4
        /*0160*/ 	.byte	0x04, 0x1c
        /*0162*/ 	.short	(.L_28 - .L_27)


	//   ....[0]....
.L_27:
        /*0164*/ 	.word	0x000006b0


	//   ....[1]....
        /*0168*/ 	.word	0x000014f0


	//   ....[2]....
        /*016c*/ 	.word	0x00004190


	//   ....[3]....
        /*0170*/ 	.word	0x000041c0


	//   ....[4]....
        /*0174*/ 	.word	0x00005510


	//   ....[5]....
        /*0178*/ 	.word	0x00005540


	//   ....[6]....
        /*017c*/ 	.word	0x00005560


	//   ....[7]....
        /*0180*/ 	.word	0x00008120


	//   ....[8]....
        /*0184*/ 	.word	0x00008460


	//----- nvinfo : EIATTR_MAX_THREADS
	.align		4
.L_28:
        /*0188*/ 	.byte	0x04, 0x05
        /*018a*/ 	.short	(.L_30 - .L_29)
.L_29:
        /*018c*/ 	.word	0x00000100
        /*0190*/ 	.word	0x00000001
        /*0194*/ 	.word	0x00000001


	//----- nvinfo : EIATTR_CRS_STACK_SIZE
	.align		4
.L_30:
        /*0198*/ 	.byte	0x04, 0x1e
        /*019a*/ 	.short	(.L_32 - .L_31)
.L_31:
        /*019c*/ 	.word	0x00000000


	//----- nvinfo : EIATTR_CBANK_PARAM_SIZE
	.align		4
.L_32:
        /*01a0*/ 	.byte	0x03, 0x19
        /*01a2*/ 	.short	0x03f0


	//----- nvinfo : EIATTR_PARAM_CBANK
	.align		4
        /*01a4*/ 	.byte	0x04, 0x0a
        /*01a6*/ 	.short	(.L_34 - .L_33)
	.align		4
.L_33:
        /*01a8*/ 	.word	index@(.nv.constant0._ZN7cutlass13device_kernelINS_4conv6kernel13ConvUniversalINS1_16ConvProblemShapeILNS1_8OperatorE0ELi2EEENS1_10collective14CollectiveConvINS1_46MainloopSm90TmaGmmaWarpSpecializedImplicitGemmILS5_0ELi4ELi2EN4cute5tupleIJNSA_1CILi1EEESD_SD_EEENS1_36KernelImplicitTmaWarpSpecializedSm90ELi1EEENSB_IJNSC_ILi64EEENSC_ILi128EEENSB_IJSH_EEEEEENS_10tfloat32_tESL_NSA_8TiledMMAINSA_8MMA_AtomIJNSA_4SM904GMMA30MMA_64x128x8_F32TF32TF32_SS_TNILNSP_7ScaleInE1ELSR_1EEEEEENSA_6LayoutISE_NSB_IJNSC_ILi0EEESV_SV_EEEEENSB_IJNSA_10UnderscoreESY_SY_EEEEENS7_6detail26Sm90ImplicitGemmTileTraitsINSA_20SM90_TMA_LOAD_IM2COLENSA_14ComposedLayoutINSA_7SwizzleILi3ELi4ELi3EEENSA_18smem_ptr_flag_bitsILi32EEENSU_INSB_IJNSB_IJNSC_ILi8EEES19_EEENSB_IJNSC_ILi32EEENSC_ILi2EEEEEENSB_IJSD_NSC_ILi4EEEEEEEEENSB_IJNSB_IJS1B_NSC_ILi512EEEEEENSB_IJSD_NSC_ILi256EEEEEENSB_IJSV_NSC_ILi4096EEEEEEEEEEEEEvEENS12_INSA_13SM90_TMA_LOADENS14_IS16_S18_NSU_INSB_IJNSB_IJS19_NSC_ILi16EEEEEES1D_S1F_EEENSB_IJS1I_S1K_NSB_IJSV_NSC_ILi8192EEEEEEEEEEEEEvEEEENS_8epilogue10collective6detail29Sm90TmaWarpSpecializedAdapterINS23_15DefaultEpilogueISL_NSB_IJNSB_IJlllEEESD_SV_EEES28_NS22_6thread17LinearCombinationISL_Li1EffLNS29_9ScaleType4KindE0ELNS_15FloatRoundStyleE2ESL_EENS_4gemm15EpilogueDefaultEEEEEvvEEEEvNT_6ParamsE)
        /*01ac*/ 	.short	0x0210
        /*01ae*/ 	.short	0x03f0


	//----- nvinfo : EIATTR_SW_WAR
	.align		4
.L_34:
        /*01b0*/ 	.byte	0x04, 0x36
        /*01b2*/ 	.short	(.L_36 - .L_35)
.L_35:
        /*01b4*/ 	.word	0x00000008
.L_36:


//--------------------- .nv.callgraph             --------------------------
	.section	.nv.callgraph,"",@"SHT_CUDA_CALLGRAPH"
	.align	4
	.sectionentsize	8
	.align		4
        /*0000*/ 	.word	0x00000000
	.align		4
        /*0004*/ 	.word	0xffffffff
	.align		4
        /*0008*/ 	.word	0x00000000
	.align		4
        /*000c*/ 	.word	0xfffffffe
	.align		4
        /*0010*/ 	.word	0x00000000
	.align		4
        /*0014*/ 	.word	0xfffffffd
	.align		4
        /*0018*/ 	.word	0x00000000
	.align		4
        /*001c*/ 	.word	0xfffffffc


//--------------------- .nv.constant4             --------------------------
	.section	.nv.constant4,"a",@progbits
	.align	8
	.align		8
.nv.constant4:
        /*0000*/ 	.dword	_ZN39_INTERNAL_20b0d2a6_4_k_cu_9db29bd4_36874cuda3std3__45__cpo5beginE
	.align		8
        /*0008*/ 	.dword	_ZN39_INTERNAL_20b0d2a6_4_k_cu_9db29bd4_36874cuda3std3__45__cpo3endE
	.align		8
        /*0010*/ 	.dword	_ZN39_INTERNAL_20b0d2a6_4_k_cu_9db29bd4_36874cuda3std3__45__cpo6cbeginE
	.align		8
        /*0018*/ 	.dword	_ZN39_INTERNAL_20b0d2a6_4_k_cu_9db29bd4_36874cuda3std3__45__cpo4cendE
	.align		8
        /*0020*/ 	.dword	_ZN39_INTERNAL_20b0d2a6_4_k_cu_9db29bd4_36874cuda3std3__441_GLOBAL__N__20b0d2a6_4_k_cu_9db29bd4_36876ignoreE
	.align		8
        /*0028*/ 	.dword	_ZN39_INTERNAL_20b0d2a6_4_k_cu_9db29bd4_36874cuda3std3__419piecewise_constructE
	.align		8
        /*0030*/ 	.dword	_ZN39_INTERNAL_20b0d2a6_4_k_cu_9db29bd4_36874cuda3std3__48in_placeE
	.align		8
        /*0038*/ 	.dword	_ZN39_INTERNAL_20b0d2a6_4_k_cu_9db29bd4_36874cuda3std6ranges3__45__cpo4swapE
	.align		8
        /*0040*/ 	.dword	_ZN39_INTERNAL_20b0d2a6_4_k_cu_9db29bd4_36874cuda3std6ranges3__45__cpo9iter_moveE
	.align		8
        /*0048*/ 	.dword	_ZN39_INTERNAL_20b0d2a6_4_k_cu_9db29bd4_36874cute7productE
	.align		8
        /*0050*/ 	.dword	_ZN39_INTERNAL_20b0d2a6_4_k_cu_9db29bd4_36874cute1_E


//--------------------- .text._ZN7cutlass13device_kernelINS_4conv6kernel13ConvUniversalINS1_16ConvProblemShapeILNS1_8OperatorE0ELi2EEENS1_10collective14CollectiveConvINS1_46MainloopSm90TmaGmmaWarpSpecializedImplicitGemmILS5_0ELi4ELi2EN4cute5tupleIJNSA_1CILi1EEESD_SD_EEENS1_36KernelImplicitTmaWarpSpecializedSm90ELi1EEENSB_IJNSC_ILi64EEENSC_ILi128EEENSB_IJSH_EEEEEENS_10tfloat32_tESL_NSA_8TiledMMAINSA_8MMA_AtomIJNSA_4SM904GMMA30MMA_64x128x8_F32TF32TF32_SS_TNILNSP_7ScaleInE1ELSR_1EEEEEENSA_6LayoutISE_NSB_IJNSC_ILi0EEESV_SV_EEEEENSB_IJNSA_10UnderscoreESY_SY_EEEEENS7_6detail26Sm90ImplicitGemmTileTraitsINSA_20SM90_TMA_LOAD_IM2COLENSA_14ComposedLayoutINSA_7SwizzleILi3ELi4ELi3EEENSA_18smem_ptr_flag_bitsILi32EEENSU_INSB_IJNSB_IJNSC_ILi8EEES19_EEENSB_IJNSC_ILi32EEENSC_ILi2EEEEEENSB_IJSD_NSC_ILi4EEEEEEEEENSB_IJNSB_IJS1B_NSC_ILi512EEEEEENSB_IJSD_NSC_ILi256EEEEEENSB_IJSV_NSC_ILi4096EEEEEEEEEEEEEvEENS12_INSA_13SM90_TMA_LOADENS14_IS16_S18_NSU_INSB_IJNSB_IJS19_NSC_ILi16EEEEEES1D_S1F_EEENSB_IJS1I_S1K_NSB_IJSV_NSC_ILi8192EEEEEEEEEEEEEvEEEENS_8epilogue10collective6detail29Sm90TmaWarpSpecializedAdapterINS23_15DefaultEpilogueISL_NSB_IJNSB_IJlllEEESD_SV_EEES28_NS22_6thread17LinearCombinationISL_Li1EffLNS29_9ScaleType4KindE0ELNS_15FloatRoundStyleE2ESL_EENS_4gemm15EpilogueDefaultEEEEEvvEEEEvNT_6ParamsE --------------------------
	.section	.text._ZN7cutlass13device_kernelINS_4conv6kernel13ConvUniversalINS1_16ConvProblemShapeILNS1_8OperatorE0ELi2EEENS1_10collective14CollectiveConvINS1_46MainloopSm90TmaGmmaWarpSpecializedImplicitGemmILS5_0ELi4ELi2EN4cute5tupleIJNSA_1CILi1EEESD_SD_EEENS1_36KernelImplicitTmaWarpSpecializedSm90ELi1EEENSB_IJNSC_ILi64EEENSC_ILi128EEENSB_IJSH_EEEEEENS_10tfloat32_tESL_NSA_8TiledMMAINSA_8MMA_AtomIJNSA_4SM904GMMA30MMA_64x128x8_F32TF32TF32_SS_TNILNSP_7ScaleInE1ELSR_1EEEEEENSA_6LayoutISE_NSB_IJNSC_ILi0EEESV_SV_EEEEENSB_IJNSA_10UnderscoreESY_SY_EEEEENS7_6detail26Sm90ImplicitGemmTileTraitsINSA_20SM90_TMA_LOAD_IM2COLENSA_14ComposedLayoutINSA_7SwizzleILi3ELi4ELi3EEENSA_18smem_ptr_flag_bitsILi32EEENSU_INSB_IJNSB_IJNSC_ILi8EEES19_EEENSB_IJNSC_ILi32EEENSC_ILi2EEEEEENSB_IJSD_NSC_ILi4EEEEEEEEENSB_IJNSB_IJS1B_NSC_ILi512EEEEEENSB_IJSD_NSC_ILi256EEEEEENSB_IJSV_NSC_ILi4096EEEEEEEEEEEEEvEENS12_INSA_13SM90_TMA_LOADENS14_IS16_S18_NSU_INSB_IJNSB_IJS19_NSC_ILi16EEEEEES1D_S1F_EEENSB_IJS1I_S1K_NSB_IJSV_NSC_ILi8192EEEEEEEEEEEEEvEEEENS_8epilogue10collective6detail29Sm90TmaWarpSpecializedAdapterINS23_15DefaultEpilogueISL_NSB_IJNSB_IJlllEEESD_SV_EEES28_NS22_6thread17LinearCombinationISL_Li1EffLNS29_9ScaleType4KindE0ELNS_15FloatRoundStyleE2ESL_EENS_4gemm15EpilogueDefaultEEEEEvvEEEEvNT_6ParamsE,"ax",@progbits
	.align	128
.text._ZN7cutlass13device_kernelINS_4conv6kernel13ConvUniversalINS1_16ConvProblemShapeILNS1_8OperatorE0ELi2EEENS1_10collective14CollectiveConvINS1_46MainloopSm90TmaGmmaWarpSpecializedImplicitGemmILS5_0ELi4ELi2EN4cute5tupleIJNSA_1CILi1EEESD_SD_EEENS1_36KernelImplicitTmaWarpSpecializedSm90ELi1EEENSB_IJNSC_ILi64EEENSC_ILi128EEENSB_IJSH_EEEEEENS_10tfloat32_tESL_NSA_8TiledMMAINSA_8MMA_AtomIJNSA_4SM904GMMA30MMA_64x128x8_F32TF32TF32_SS_TNILNSP_7ScaleInE1ELSR_1EEEEEENSA_6LayoutISE_NSB_IJNSC_ILi0EEESV_SV_EEEEENSB_IJNSA_10UnderscoreESY_SY_EEEEENS7_6detail26Sm90ImplicitGemmTileTraitsINSA_20SM90_TMA_LOAD_IM2COLENSA_14ComposedLayoutINSA_7SwizzleILi3ELi4ELi3EEENSA_18smem_ptr_flag_bitsILi32EEENSU_INSB_IJNSB_IJNSC_ILi8EEES19_EEENSB_IJNSC_ILi32EEENSC_ILi2EEEEEENSB_IJSD_NSC_ILi4EEEEEEEEENSB_IJNSB_IJS1B_NSC_ILi512EEEEEENSB_IJSD_NSC_ILi256EEEEEENSB_IJSV_NSC_ILi4096EEEEEEEEEEEEEvEENS12_INSA_13SM90_TMA_LOADENS14_IS16_S18_NSU_INSB_IJNSB_IJS19_NSC_ILi16EEEEEES1D_S1F_EEENSB_IJS1I_S1K_NSB_IJSV_NSC_ILi8192EEEEEEEEEEEEEvEEEENS_8epilogue10collective6detail29Sm90TmaWarpSpecializedAdapterINS23_15DefaultEpilogueISL_NSB_IJNSB_IJlllEEESD_SV_EEES28_NS22_6thread17LinearCombinationISL_Li1EffLNS29_9ScaleType4KindE0ELNS_15FloatRoundStyleE2ESL_EENS_4gemm15EpilogueDefaultEEEEEvvEEEEvNT_6ParamsE:
        .type           _ZN7cutlass13device_kernelINS_4conv6kernel13ConvUniversalINS1_16ConvProblemShapeILNS1_8OperatorE0ELi2EEENS1_10collective14CollectiveConvINS1_46MainloopSm90TmaGmmaWarpSpecializedImplicitGemmILS5_0ELi4ELi2EN4cute5tupleIJNSA_1CILi1EEESD_SD_EEENS1_36KernelImplicitTmaWarpSpecializedSm90ELi1EEENSB_IJNSC_ILi64EEENSC_ILi128EEENSB_IJSH_EEEEEENS_10tfloat32_tESL_NSA_8TiledMMAINSA_8MMA_AtomIJNSA_4SM904GMMA30MMA_64x128x8_F32TF32TF32_SS_TNILNSP_7ScaleInE1ELSR_1EEEEEENSA_6LayoutISE_NSB_IJNSC_ILi0EEESV_SV_EEEEENSB_IJNSA_10UnderscoreESY_SY_EEEEENS7_6detail26Sm90ImplicitGemmTileTraitsINSA_20SM90_TMA_LOAD_IM2COLENSA_14ComposedLayoutINSA_7SwizzleILi3ELi4ELi3EEENSA_18smem_ptr_flag_bitsILi32EEENSU_INSB_IJNSB_IJNSC_ILi8EEES19_EEENSB_IJNSC_ILi32EEENSC_ILi2EEEEEENSB_IJSD_NSC_ILi4EEEEEEEEENSB_IJNSB_IJS1B_NSC_ILi512EEEEEENSB_IJSD_NSC_ILi256EEEEEENSB_IJSV_NSC_ILi4096EEEEEEEEEEEEEvEENS12_INSA_13SM90_TMA_LOADENS14_IS16_S18_NSU_INSB_IJNSB_IJS19_NSC_ILi16EEEEEES1D_S1F_EEENSB_IJS1I_S1K_NSB_IJSV_NSC_ILi8192EEEEEEEEEEEEEvEEEENS_8epilogue10collective6detail29Sm90TmaWarpSpecializedAdapterINS23_15DefaultEpilogueISL_NSB_IJNSB_IJlllEEESD_SV_EEES28_NS22_6thread17LinearCombinationISL_Li1EffLNS29_9ScaleType4KindE0ELNS_15FloatRoundStyleE2ESL_EENS_4gemm15EpilogueDefaultEEEEEvvEEEEvNT_6ParamsE,@function
        .size           _ZN7cutlass13device_kernelINS_4conv6kernel13ConvUniversalINS1_16ConvProblemShapeILNS1_8OperatorE0ELi2EEENS1_10collective14CollectiveConvINS1_46MainloopSm90TmaGmmaWarpSpecializedImplicitGemmILS5_0ELi4ELi2EN4cute5tupleIJNSA_1CILi1EEESD_SD_EEENS1_36KernelImplicitTmaWarpSpecializedSm90ELi1EEENSB_IJNSC_ILi64EEENSC_ILi128EEENSB_IJSH_EEEEEENS_10tfloat32_tESL_NSA_8TiledMMAINSA_8MMA_AtomIJNSA_4SM904GMMA30MMA_64x128x8_F32TF32TF32_SS_TNILNSP_7ScaleInE1ELSR_1EEEEEENSA_6LayoutISE_NSB_IJNSC_ILi0EEESV_SV_EEEEENSB_IJNSA_10UnderscoreESY_SY_EEEEENS7_6detail26Sm90ImplicitGemmTileTraitsINSA_20SM90_TMA_LOAD_IM2COLENSA_14ComposedLayoutINSA_7SwizzleILi3ELi4ELi3EEENSA_18smem_ptr_flag_bitsILi32EEENSU_INSB_IJNSB_IJNSC_ILi8EEES19_EEENSB_IJNSC_ILi32EEENSC_ILi2EEEEEENSB_IJSD_NSC_ILi4EEEEEEEEENSB_IJNSB_IJS1B_NSC_ILi512EEEEEENSB_IJSD_NSC_ILi256EEEEEENSB_IJSV_NSC_ILi4096EEEEEEEEEEEEEvEENS12_INSA_13SM90_TMA_LOADENS14_IS16_S18_NSU_INSB_IJNSB_IJS19_NSC_ILi16EEEEEES1D_S1F_EEENSB_IJS1I_S1K_NSB_IJSV_NSC_ILi8192EEEEEEEEEEEEEvEEEENS_8epilogue10collective6detail29Sm90TmaWarpSpecializedAdapterINS23_15DefaultEpilogueISL_NSB_IJNSB_IJlllEEESD_SV_EEES28_NS22_6thread17LinearCombinationISL_Li1EffLNS29_9ScaleType4KindE0ELNS_15FloatRoundStyleE2ESL_EENS_4gemm15EpilogueDefaultEEEEEvvEEEEvNT_6ParamsE,(.L_x_157 - _ZN7cutlass13device_kernelINS_4conv6kernel13ConvUniversalINS1_16ConvProblemShapeILNS1_8OperatorE0ELi2EEENS1_10collective14CollectiveConvINS1_46MainloopSm90TmaGmmaWarpSpecializedImplicitGemmILS5_0ELi4ELi2EN4cute5tupleIJNSA_1CILi1EEESD_SD_EEENS1_36KernelImplicitTmaWarpSpecializedSm90ELi1EEENSB_IJNSC_ILi64EEENSC_ILi128EEENSB_IJSH_EEEEEENS_10tfloat32_tESL_NSA_8TiledMMAINSA_8MMA_AtomIJNSA_4SM904GMMA30MMA_64x128x8_F32TF32TF32_SS_TNILNSP_7ScaleInE1ELSR_1EEEEEENSA_6LayoutISE_NSB_IJNSC_ILi0EEESV_SV_EEEEENSB_IJNSA_10UnderscoreESY_SY_EEEEENS7_6detail26Sm90ImplicitGemmTileTraitsINSA_20SM90_TMA_LOAD_IM2COLENSA_14ComposedLayoutINSA_7SwizzleILi3ELi4ELi3EEENSA_18smem_ptr_flag_bitsILi32EEENSU_INSB_IJNSB_IJNSC_ILi8EEES19_EEENSB_IJNSC_ILi32EEENSC_ILi2EEEEEENSB_IJSD_NSC_ILi4EEEEEEEEENSB_IJNSB_IJS1B_NSC_ILi512EEEEEENSB_IJSD_NSC_ILi256EEEEEENSB_IJSV_NSC_ILi4096EEEEEEEEEEEEEvEENS12_INSA_13SM90_TMA_LOADENS14_IS16_S18_NSU_INSB_IJNSB_IJS19_NSC_ILi16EEEEEES1D_S1F_EEENSB_IJS1I_S1K_NSB_IJSV_NSC_ILi8192EEEEEEEEEEEEEvEEEENS_8epilogue10collective6detail29Sm90TmaWarpSpecializedAdapterINS23_15DefaultEpilogueISL_NSB_IJNSB_IJlllEEESD_SV_EEES28_NS22_6thread17LinearCombinationISL_Li1EffLNS29_9ScaleType4KindE0ELNS_15FloatRoundStyleE2ESL_EENS_4gemm15EpilogueDefaultEEEEEvvEEEEvNT_6ParamsE)
        .other          _ZN7cutlass13device_kernelINS_4conv6kernel13ConvUniversalINS1_16ConvProblemShapeILNS1_8OperatorE0ELi2EEENS1_10collective14CollectiveConvINS1_46MainloopSm90TmaGmmaWarpSpecializedImplicitGemmILS5_0ELi4ELi2EN4cute5tupleIJNSA_1CILi1EEESD_SD_EEENS1_36KernelImplicitTmaWarpSpecializedSm90ELi1EEENSB_IJNSC_ILi64EEENSC_ILi128EEENSB_IJSH_EEEEEENS_10tfloat32_tESL_NSA_8TiledMMAINSA_8MMA_AtomIJNSA_4SM904GMMA30MMA_64x128x8_F32TF32TF32_SS_TNILNSP_7ScaleInE1ELSR_1EEEEEENSA_6LayoutISE_NSB_IJNSC_ILi0EEESV_SV_EEEEENSB_IJNSA_10UnderscoreESY_SY_EEEEENS7_6detail26Sm90ImplicitGemmTileTraitsINSA_20SM90_TMA_LOAD_IM2COLENSA_14ComposedLayoutINSA_7SwizzleILi3ELi4ELi3EEENSA_18smem_ptr_flag_bitsILi32EEENSU_INSB_IJNSB_IJNSC_ILi8EEES19_EEENSB_IJNSC_ILi32EEENSC_ILi2EEEEEENSB_IJSD_NSC_ILi4EEEEEEEEENSB_IJNSB_IJS1B_NSC_ILi512EEEEEENSB_IJSD_NSC_ILi256EEEEEENSB_IJSV_NSC_ILi4096EEEEEEEEEEEEEvEENS12_INSA_13SM90_TMA_LOADENS14_IS16_S18_NSU_INSB_IJNSB_IJS19_NSC_ILi16EEEEEES1D_S1F_EEENSB_IJS1I_S1K_NSB_IJSV_NSC_ILi8192EEEEEEEEEEEEEvEEEENS_8epilogue10collective6detail29Sm90TmaWarpSpecializedAdapterINS23_15DefaultEpilogueISL_NSB_IJNSB_IJlllEEESD_SV_EEES28_NS22_6thread17LinearCombinationISL_Li1EffLNS29_9ScaleType4KindE0ELNS_15FloatRoundStyleE2ESL_EENS_4gemm15EpilogueDefaultEEEEEvvEEEEvNT_6ParamsE,@"STO_CUDA_ENTRY STV_DEFAULT"
_ZN7cutlass13device_kernelINS_4conv6kernel13ConvUniversalINS1_16ConvProblemShapeILNS1_8OperatorE0ELi2EEENS1_10collective14CollectiveConvINS1_46MainloopSm90TmaGmmaWarpSpecializedImplicitGemmILS5_0ELi4ELi2EN4cute5tupleIJNSA_1CILi1EEESD_SD_EEENS1_36KernelImplicitTmaWarpSpecializedSm90ELi1EEENSB_IJNSC_ILi64EEENSC_ILi128EEENSB_IJSH_EEEEEENS_10tfloat32_tESL_NSA_8TiledMMAINSA_8MMA_AtomIJNSA_4SM904GMMA30MMA_64x128x8_F32TF32TF32_SS_TNILNSP_7ScaleInE1ELSR_1EEEEEENSA_6LayoutISE_NSB_IJNSC_ILi0EEESV_SV_EEEEENSB_IJNSA_10UnderscoreESY_SY_EEEEENS7_6detail26Sm90ImplicitGemmTileTraitsINSA_20SM90_TMA_LOAD_IM2COLENSA_14ComposedLayoutINSA_7SwizzleILi3ELi4ELi3EEENSA_18smem_ptr_flag_bitsILi32EEENSU_INSB_IJNSB_IJNSC_ILi8EEES19_EEENSB_IJNSC_ILi32EEENSC_ILi2EEEEEENSB_IJSD_NSC_ILi4EEEEEEEEENSB_IJNSB_IJS1B_NSC_ILi512EEEEEENSB_IJSD_NSC_ILi256EEEEEENSB_IJSV_NSC_ILi4096EEEEEEEEEEEEEvEENS12_INSA_13SM90_TMA_LOADENS14_IS16_S18_NSU_INSB_IJNSB_IJS19_NSC_ILi16EEEEEES1D_S1F_EEENSB_IJS1I_S1K_NSB_IJSV_NSC_ILi8192EEEEEEEEEEEEEvEEEENS_8epilogue10collective6detail29Sm90TmaWarpSpecializedAdapterINS23_15DefaultEpilogueISL_NSB_IJNSB_IJlllEEESD_SV_EEES28_NS22_6thread17LinearCombinationISL_Li1EffLNS29_9ScaleType4KindE0ELNS_15FloatRoundStyleE2ESL_EENS_4gemm15EpilogueDefaultEEEEEvvEEEEvNT_6ParamsE:
[----:B------:R-:W-:Y:S01]  /*0000*/  LDC R1, c[0x0][0x28] ;  /* 0x00000a00ff017b82 */ /* 0x000fe20000000800 */
[----:B------:R-:W0:Y:S01]  /*0010*/  S2R R8, SR_TID.X ;  /* 0x0000000000087919 */ /* 0x000e220000002100 */
[----:B------:R-:W-:Y:S01]  /*0020*/  ELECT P0, URZ, PT ;  /* 0x00000000003f782f */ /* 0x000fe20003800000 */
[----:B------:R-:W-:Y:S01]  /*0030*/  BSSY B0, `(.L_x_0) ;  /* 0x000000f000007945 */ /* 0x000fe20003800000 */
[--C-:B0-----:R-:W-:Y:S02]  /*0040*/  SHF.R.U32.HI R0, RZ, 0x5, R8.reuse ;  /* 0x00000005ff007819 */ /* 0x101fe40000011608 */
[----:B------:R-:W-:-:S03]  /*0050*/  SHF.R.U32.HI R3, RZ, 0x7, R8 ;  /* 0x00000007ff037819 */ /* 0x000fc60000011608 */
[----:B------:R-:W0:Y:S04]  /*0060*/  SHFL.IDX PT, R2, R0, RZ, 0x1f ;  /* 0x00001fff00027589 */ /* 0x000e2800000e0000 */
[----:B------:R1:W2:Y:S01]  /*0070*/  SHFL.IDX PT, R7, R3, RZ, 0x1f ;  /* 0x00001fff03077589 */ /* 0x0002a200000e0000 */
[----:B0-----:R-:W-:-:S13]  /*0080*/  ISETP.NE.OR P0, PT, R2, RZ, !P0 ;  /* 0x000000ff0200720c */ /* 0x001fda0004705670 */
[----:B-12---:R-:W-:Y:S05]  /*0090*/  @P0 BRA `(.L_x_1) ;  /* 0x0000000000200947 */ /* 0x006fea0003800000 */
[----:B------:R-:W-:Y:S02]  /*00a0*/  ULDC.64 UR4, c[0x0][0x198] ;  /* 0x0000660000047ab9 */ /* 0x000fe40000000a00 */
[----:B------:R-:W-:Y:S02]  /*00b0*/  UIADD3 UR6, UP0, UR4, 0xf0, URZ ;  /* 0x000000f004067890 */ /* 0x000fe4000ff1e03f */
[----:B------:R-:W-:Y:S02]  /*00c0*/  UIADD3 UR4, UP1, UR4, 0x1f0, URZ ;  /* 0x000001f004047890 */ /* 0x000fe4000ff3e03f */
[----:B------:R-:W-:Y:S02]  /*00d0*/  UIADD3.X UR7, URZ, UR5, URZ, UP0, !UPT ;  /* 0x000000053f077290 */ /* 0x000fe400087fe43f */
[----:B------:R-:W-:-:S07]  /*00e0*/  UIADD3.X UR5, URZ, UR5, URZ, UP1, !UPT ;  /* 0x000000053f057290 */ /* 0x000fce0008ffe43f */
[----:B------:R0:W-:Y:S02]  /*00f0*/  UTMACCTL.PF [UR6] ;  /* 0x00000000060079b9 */ /* 0x0001e40008040000 */
[----:B------:R0:W-:Y:S02]  /*0100*/  UTMACCTL.PF [UR4] ;  /* 0x00000000040079b9 */ /* 0x0001e40008040000 */
[----:B0-----:R-:W-:Y:S01]  /*0110*/  NOP ;  /* 0x0000000000007918 */ /* 0x001fe20000000000 */
.L_x_1:
[----:B------:R-:W-:Y:S05]  /*0120*/  BSYNC B0 ;  /* 0x0000000000007941 */ /* 0x000fea0003800000 */
.L_x_0:
[----:B------:R-:W0:Y:S01]  /*0130*/  SHFL.IDX PT, R0, R0, RZ, 0x1f ;  /* 0x00001fff00007589 */ /* 0x000e2200000e0000 */
[----:B------:R-:W-:-:S04]  /*0140*/  SHF.R.S32.HI R3, RZ, 0x1f, R2 ;  /* 0x0000001fff037819 */ /* 0x000fc80000011402 */
[----:B------:R-:W-:Y:S02]  /*0150*/  LEA.HI R3, R3, R2, RZ, 0x2 ;  /* 0x0000000203037211 */ /* 0x000fe400078f10ff */
[----:B0-----:R-:W-:-:S13]  /*0160*/  ISETP.NE.AND P0, PT, R0, RZ, PT ;  /* 0x000000ff0000720c */ /* 0x001fda0003f05270 */
[----:B------:R-:W-:Y:S05]  /*0170*/  @P0 BRA `(.L_x_2) ;  /* 0x0000000000580947 */ /* 0x000fea0003800000 */
[----:B------:R-:W0:Y:S01]  /*0180*/  S2UR UR8, SR_CgaCtaId ;  /* 0x00000000000879c3 */ /* 0x000e220000008800 */
[----:B------:R-:W-:Y:S01]  /*0190*/  UMOV UR4, 0x400 ;  /* 0x0000040000047882 */ /* 0x000fe20000000000 */
[----:B------:R-:W-:Y:S01]  /*01a0*/  UMOV UR5, 0x1 ;  /* 0x0000000100057882 */ /* 0x000fe20000000000 */
[----:B------:R-:W-:Y:S01]  /*01b0*/  UMOV UR6, 0x80 ;  /* 0x0000008000067882 */ /* 0x000fe20000000000 */
[----:B------:R-:W-:Y:S01]  /*01c0*/  ELECT P0, URZ, PT ;  /* 0x00000000003f782f */ /* 0x000fe20003800000 */
[----:B------:R-:W-:-:S04]  /*01d0*/  UIADD3 UR6, -UR6, 0x100000, URZ ;  /* 0x0010000006067890 */ /* 0x000fc8000fffe13f */
[----:B------:R-:W-:Y:S02]  /*01e0*/  USHF.L.U32 UR7, UR6, 0xb, URZ ;  /* 0x0000000b06077899 */ /* 0x000fe4000800063f */
[----:B------:R-:W-:Y:S02]  /*01f0*/  USHF.L.U32 UR6, UR6, 0x1, URZ ;  /* 0x0000000106067899 */ /* 0x000fe4000800063f */
[----:B0-----:R-:W-:Y:S02]  /*0200*/  ULEA UR8, UR8, UR4, 0x18 ;  /* 0x0000000408087291 */ /* 0x001fe4000f8ec03f */
[----:B------:R-:W-:-:S04]  /*0210*/  UIADD3 UR4, -UR5, 0x100000, URZ ;  /* 0x0010000005047890 */ /* 0x000fc8000fffe13f */
[----:B------:R-:W-:Y:S02]  /*0220*/  USHF.L.U32 UR5, UR4, 0xb, URZ ;  /* 0x0000000b04057899 */ /* 0x000fe4000800063f */
[----:B------:R-:W-:Y:S01]  /*0230*/  USHF.L.U32 UR4, UR4, 0x1, URZ ;  /* 0x0000000104047899 */ /* 0x000fe2000800063f */
[----:B------:R-:W0:Y:S11]  /*0240*/  FENCE.VIEW.ASYNC.S ;  /* 0x00000000000073c6 */ /* 0x000e360000000000 */
[----:B0-----:R0:W1:Y:S01]  /*0250*/  SYNCS.EXCH.64 URZ, [UR8+0x30000], UR4 ;  /* 0x03000004083f75b2 */ /* 0x0010620008000100 */
[----:B------:R0:W2:Y:S01]  /*0260*/  SYNCS.EXCH.64 URZ, [UR8+0x30020], UR6 ;  /* 0x03002006083f75b2 */ /* 0x0000a20008000100 */
[----:B------:R0:W3:Y:S01]  /*0270*/  SYNCS.EXCH.64 URZ, [UR8+0x30008], UR4 ;  /* 0x03000804083f75b2 */ /* 0x0000e20008000100 */
[----:B------:R0:W4:Y:S01]  /*0280*/  SYNCS.EXCH.64 URZ, [UR8+0x30028], UR6 ;  /* 0x03002806083f75b2 */ /* 0x0001220008000100 */
[----:B------:R0:W0:Y:S01]  /*0290*/  SYNCS.EXCH.64 URZ, [UR8+0x30010], UR4 ;  /* 0x03001004083f75b2 */ /* 0x0000220008000100 */
[----:B------:R0:W0:Y:S01]  /*02a0*/  SYNCS.EXCH.64 URZ, [UR8+0x30030], UR6 ;  /* 0x03003006083f75b2 */ /* 0x0000220008000100 */
[----:B------:R0:W0:Y:S01]  /*02b0*/  SYNCS.EXCH.64 URZ, [UR8+0x30018], UR4 ;  /* 0x03001804083f75b2 */ /* 0x0000220008000100 */
[----:B------:R0:W0:Y:S01]  /*02c0*/  SYNCS.EXCH.64 URZ, [UR8+0x30038], UR6 ;  /* 0x03003806083f75b2 */ /* 0x0000220008000100 */
[----:B------:R-:W-:Y:S01]  /*02d0*/  NOP ;  /* 0x0000000000007918 */ /* 0x000fe20000000000 */
.L_x_2:
[----:B0-----:R-:W-:Y:S01]  /*02e0*/  ULDC.64 UR4, c[0x0][0x598] ;  /* 0x0001660000047ab9 */ /* 0x001fe20000000a00 */
[----:B------:R-:W-:Y:S01]  /*02f0*/  LOP3.LUT R3, R3, 0xfffffffc, RZ, 0xc0, !PT ;  /* 0xfffffffc03037812 */ /* 0x000fe200078ec0ff */
[----:B------:R-:W-:Y:S01]  /*0300*/  NOP ;  /* 0x0000000000007918 */ /* 0x000fe20000000000 */
[----:B------:R-:W-:Y:S01]  /*0310*/  ISETP.NE.U32.AND P0, PT, RZ, UR4, PT ;  /* 0x00000004ff007c0c */ /* 0x000fe2000bf05070 */
[----:B------:R-:W-:Y:S01]  /*0320*/  NOP ;  /* 0x0000000000007918 */ /* 0x000fe20000000000 */
[----:B-1234-:R-:W-:Y:S01]  /*0330*/  BAR.SYNC.DEFER_BLOCKING 0x0 ;  /* 0x0000000000007b1d */ /* 0x01efe20000010000 */
[----:B------:R-:W-:Y:S01]  /*0340*/  IMAD.IADD R6, R2, 0x1, -R3 ;  /* 0x0000000102067824 */ /* 0x000fe200078e0a03 */
[----:B------:R-:W-:Y:S02]  /*0350*/  ISETP.NE.AND.EX P0, PT, RZ, UR5, PT, P0 ;  /* 0x00000005ff007c0c */ /* 0x000fe4000bf05300 */
[C---:B------:R-:W-:Y:S02]  /*0360*/  ISETP.NE.AND P2, PT, R7.reuse, 0x1, PT ;  /* 0x000000010700780c */ /* 0x040fe40003f45270 */
[----:B------:R-:W-:Y:S01]  /*0370*/  LOP3.LUT P1, RZ, R7, R6, RZ, 0xfc, !PT ;  /* 0x0000000607ff7212 */ /* 0x000fe2000782fcff */
[----:B------:R-:W-:-:S03]  /*0380*/  ULDC.64 UR10, c[0x0][0x208] ;  /* 0x00008200000a7ab9 */ /* 0x000fc60000000a00 */
[----:B------:R-:W-:-:S04]  /*0390*/  SEL R2, RZ, 0x1, P1 ;  /* 0x00000001ff027807 */ /* 0x000fc80000800000 */
[----:B------:R-:W-:Y:S01]  /*03a0*/  SEL R2, R2, 0x2, P2 ;  /* 0x0000000202027807 */ /* 0x000fe20001000000 */
[----:B------:R-:W-:Y:S06]  /*03b0*/  @!P0 BRA `(.L_x_3) ;  /* 0x00000000001c8947 */ /* 0x000fec0003800000 */
[----:B------:R-:W0:Y:S02]  /*03c0*/  LDC.64 R4, c[0x0][0x598] ;  /* 0x00016600ff047b82 */ /* 0x000e240000000a00 */
[----:B0-----:R-:W2:Y:S02]  /*03d0*/  LDG.E.64 R4, desc[UR10][R4.64] ;  /* 0x0000000a04047981 */ /* 0x001ea4000c1e1b00 */
[----:B--2---:R-:W-:-:S04]  /*03e0*/  ISETP.NE.U32.AND P0, PT, R4, RZ, PT ;  /* 0x000000ff0400720c */ /* 0x004fc80003f05070 */
[----:B------:R-:W-:-:S13]  /*03f0*/  ISETP.NE.AND.EX P0, PT, R5, RZ, PT, P0 ;  /* 0x000000ff0500720c */ /* 0x000fda0003f05300 */
[----:B------:R-:W-:Y:S05]  /*0400*/  @!P0 BRA `(.L_x_3) ;  /* 0x0000000000088947 */ /* 0x000fea0003800000 */
[----:B------:R2:W5:Y:S01]  /*0410*/  LD.E R0, desc[UR10][R4.64] ;  /* 0x0000000a04007980 */ /* 0x000562000c101900 */
[----:B------:R-:W-:Y:S05]  /*0420*/  BRA `(.L_x_4) ;  /* 0x0000000000207947 */ /* 0x000fea0003800000 */
.L_x_3:
[----:B------:R-:W-:Y:S02]  /*0430*/  ULDC.64 UR4, c[0x0][0x588] ;  /* 0x0001620000047ab9 */ /* 0x000fe40000000a00 */
[----:B------:R-:W-:-:S04]  /*0440*/  ISETP.NE.U32.AND P0, PT, RZ, UR4, PT ;  /* 0x00000004ff007c0c */ /* 0x000fc8000bf05070 */
[----:B------:R-:W-:-:S13]  /*0450*/  ISETP.NE.AND.EX P0, PT, RZ, UR5, PT, P0 ;  /* 0x00000005ff007c0c */ /* 0x000fda000bf05300 */
[----:B------:R-:W-:Y:S05]  /*0460*/  @!P0 BRA `(.L_x_5) ;  /* 0x00000000000c8947 */ /* 0x000fea0003800000 */
[----:B------:R-:W0:Y:S02]  /*0470*/  LDC.64 R4, c[0x0][0x588] ;  /* 0x00016200ff047b82 */ /* 0x000e240000000a00 */
[----:B0-----:R1:W5:Y:S01]  /*0480*/  LDG.E R0, desc[UR10][R4.64] ;  /* 0x0000000a04007981 */ /* 0x001362000c1e1900 */
[----:B------:R-:W-:Y:S05]  /*0490*/  BRA `(.L_x_4) ;  /* 0x0000000000047947 */ /* 0x000fea0003800000 */
.L_x_5:
[----:B------:R-:W0:Y:S02]  /*04a0*/  LDC R0, c[0x0][0x580] ;  /* 0x00016000ff007b82 */ /* 0x000e240000000800 */
.L_x_4:
[----:B------:R-:W-:Y:S02]  /*04b0*/  ULDC.64 UR4, c[0x0][0x5a0] ;  /* 0x0001680000047ab9 */ /* 0x000fe40000000a00 */
[----:B------:R-:W-:-:S04]  /*04c0*/  ISETP.NE.U32.AND P0, PT, RZ, UR4, PT ;  /* 0x00000004ff007c0c */ /* 0x000fc8000bf05070 */
[----:B------:R-:W-:-:S13]  /*04d0*/  ISETP.NE.AND.EX P0, PT, RZ, UR5, PT, P0 ;  /* 0x00000005ff007c0c */ /* 0x000fda000bf05300 */
[----:B------:R-:W-:Y:S05]  /*04e0*/  @!P0 BRA `(.L_x_6) ;  /* 0x00000000001c8947 */ /* 0x000fea0003800000 */
[----:B-12---:R-:W1:Y:S02]  /*04f0*/  LDC.64 R4, c[0x0][0x5a0] ;  /* 0x00016800ff047b82 */ /* 0x006e640000000a00 */
[----:B-1----:R-:W2:Y:S02]  /*0500*/  LDG.E.64 R4, desc[UR10][R4.64] ;  /* 0x0000000a04047981 */ /* 0x002ea4000c1e1b00 */
[----:B--2---:R-:W-:-:S04]  /*0510*/  ISETP.NE.U32.AND P0, PT, R4, RZ, PT ;  /* 0x000000ff0400720c */ /* 0x004fc80003f05070 */
[----:B------:R-:W-:-:S13]  /*0520*/  ISETP.NE.AND.EX P0, PT, R5, RZ, PT, P0 ;  /* 0x000000ff0500720c */ /* 0x000fda0003f05300 */
[----:B------:R-:W-:Y:S05]  /*0530*/  @!P0 BRA `(.L_x_6) ;  /* 0x0000000000088947 */ /* 0x000fea0003800000 */
[----:B------:R1:W5:Y:S01]  /*0540*/  LD.E R3, desc[UR10][R4.64] ;  /* 0x0000000a04037980 */ /* 0x000362000c101900 */
[----:B------:R-:W-:Y:S05]  /*0550*/  BRA `(.L_x_7) ;  /* 0x0000000000207947 */ /* 0x000fea0003800000 */
.L_x_6:
[----:B------:R-:W-:Y:S02]  /*0560*/  ULDC.64 UR4, c[0x0][0x590] ;  /* 0x0001640000047ab9 */ /* 0x000fe40000000a00 */
[----:B------:R-:W-:-:S04]  /*0570*/  ISETP.NE.U32.AND P0, PT, RZ, UR4, PT ;  /* 0x00000004ff007c0c */ /* 0x000fc8000bf05070 */
[----:B------:R-:W-:-:S13]  /*0580*/  ISETP.NE.AND.EX P0, PT, RZ, UR5, PT, P0 ;  /* 0x00000005ff007c0c */ /* 0x000fda000bf05300 */
[----:B------:R-:W-:Y:S05]  /*0590*/  @!P0 BRA `(.L_x_8) ;  /* 0x00000000000c8947 */ /* 0x000fea0003800000 */
[----:B-12---:R-:W1:Y:S02]  /*05a0*/  LDC.64 R4, c[0x0][0x590] ;  /* 0x00016400ff047b82 */ /* 0x006e640000000a00 */
[----:B-1----:R4:W5:Y:S01]  /*05b0*/  LDG.E R3, desc[UR10][R4.64] ;  /* 0x0000000a04037981 */ /* 0x002962000c1e1900 */
[----:B------:R-:W-:Y:S05]  /*05c0*/  BRA `(.L_x_7) ;  /* 0x0000000000047947 */ /* 0x000fea0003800000 */
.L_x_8:
[----:B------:R-:W3:Y:S02]  /*05d0*/  LDC R3, c[0x0][0x584] ;  /* 0x00016100ff037b82 */ /* 0x000ee40000000800 */
.L_x_7:
[----:B-12-4-:R-:W1:Y:S01]  /*05e0*/  LDC R4, c[0x0][0x3c4] ;  /* 0x0000f100ff047b82 */ /* 0x016e620000000800 */
[----:B------:R-:W2:Y:S01]  /*05f0*/  S2R R9, SR_CTAID.X ;  /* 0x0000000000097919 */ /* 0x000ea20000002500 */
[----:B------:R-:W-:Y:S01]  /*0600*/  ISETP.NE.AND P0, PT, R7, RZ, PT ;  /* 0x000000ff0700720c */ /* 0x000fe20003f05270 */
[----:B------:R-:W4:Y:S05]  /*0610*/  S2R R10, SR_CTAID.Y ;  /* 0x00000000000a7919 */ /* 0x000f2a0000002600 */
[----:B------:R-:W0:Y:S01]  /*0620*/  LDC.64 R12, c[0x0][0x3c8] ;  /* 0x0000f200ff0c7b82 */ /* 0x000e220000000a00 */
[----:B-1----:R-:W-:-:S05]  /*0630*/  VIADD R4, R4, 0x3f ;  /* 0x0000003f04047836 */ /* 0x002fca0000000000 */
[----:B------:R-:W-:-:S04]  /*0640*/  SHF.R.S32.HI R5, RZ, 0x1f, R4 ;  /* 0x0000001fff057819 */ /* 0x000fc80000011404 */
[----:B------:R-:W-:-:S04]  /*0650*/  LEA.HI R5, R5, R4, RZ, 0x6 ;  /* 0x0000000405057211 */ /* 0x000fc800078f30ff */
[----:B------:R-:W-:-:S05]  /*0660*/  SHF.R.S32.HI R5, RZ, 0x6, R5 ;  /* 0x00000006ff057819 */ /* 0x000fca0000011405 */
[----:B0-----:R-:W-:-:S04]  /*0670*/  IMAD R4, R5, R12, RZ ;  /* 0x0000000c05047224 */ /* 0x001fc800078e02ff */
[----:B------:R-:W-:Y:S01]  /*0680*/  IMAD R4, R4, R13, RZ ;  /* 0x0000000d04047224 */ /* 0x000fe200078e02ff */
[----:B--2-4-:R-:W-:Y:S06]  /*0690*/  @!P0 BRA `(.L_x_9) ;  /* 0x0000004c00ac8947 */ /* 0x014fec0003800000 */
[----:B------:R-:W-:-:S13]  /*06a0*/  ISETP.NE.AND P0, PT, R7, 0x1, PT ;  /* 0x000000010700780c */ /* 0x000fda0003f05270 */
[----:B------:R-:W-:Y:S05]  /*06b0*/  @P0 EXIT ;  /* 0x000000000000094d */ /* 0x000fea0003800000 */
[----:B------:R-:W-:Y:S01]  /*06c0*/  ISETP.GE.AND P0, PT, R4, 0x1, PT ;  /* 0x000000010400780c */ /* 0x000fe20003f06270 */
[----:B------:R-:W-:Y:S01]  /*06d0*/  UMOV UR5, URZ ;  /* 0x0000003f00057c82 */ /* 0x000fe20008000000 */
[----:B------:R-:W-:Y:S02]  /*06e0*/  CS2R R86, SRZ ;  /* 0x0000000000567805 */ /* 0x000fe4000001ff00 */
[----:B------:R-:W-:Y:S02]  /*06f0*/  CS2R R24, SRZ ;  /* 0x0000000000187805 */ /* 0x000fe4000001ff00 */
[----:B------:R-:W-:Y:S02]  /*0700*/  CS2R R26, SRZ ;  /* 0x00000000001a7805 */ /* 0x000fe4000001ff00 */
[----:B------:R-:W-:Y:S02]  /*0710*/  CS2R R28, SRZ ;  /* 0x00000000001c7805 */ /* 0x000fe4000001ff00 */
[----:B------:R-:W-:-:S02]  /*0720*/  CS2R R30, SRZ ;  /* 0x00000000001e7805 */ /* 0x000fc4000001ff00 */
[----:B------:R-:W-:Y:S02]  /*0730*/  CS2R R32, SRZ ;  /* 0x0000000000207805 */ /* 0x000fe4000001ff00 */
        /* <DEDUP_REMOVED lines=25> */
[----:B------:R-:W-:Y:S01]  /*08d0*/  CS2R R84, SRZ ;  /* 0x0000000000547805 */ /* 0x000fe2000001ff00 */
[----:B------:R-:W-:Y:S06]  /*08e0*/  @!P0 BRA `(.L_x_10) ;  /* 0x0000000000f88947 */ /* 0x000fec0003800000 */
[----:B------:R-:W-:-:S04]  /*08f0*/  LOP3.LUT R5, R2, 0x1, RZ, 0xfc, !PT ;  /* 0x0000000102057812 */ /* 0x000fc800078efcff */
[----:B------:R-:W-:-:S13]  /*0900*/  ISETP.NE.AND P0, PT, R5, 0x3, PT ;  /* 0x000000030500780c */ /* 0x000fda0003f05270 */
[----:B------:R-:W-:Y:S05]  /*0910*/  @!P0 BRA `(.L_x_11) ;  /* 0x0000000000048947 */ /* 0x000fea0003800000 */
[----:B------:R-:W-:Y:S01]  /*0920*/  BPT.TRAP 0x1 ;  /* 0x000000040000795c */ /* 0x000fe20000300000 */
.L_x_11:
[----:B------:R-:W0:Y:S01]  /*0930*/  S2UR UR5, SR_CgaCtaId ;  /* 0x00000000000579c3 */ /* 0x000e220000008800 */
[----:B------:R-:W-:Y:S01]  /*0940*/  SHF.L.U32 R5, RZ, 0x1f, RZ ;  /* 0x0000001fff057819 */ /* 0x000fe200000006ff */
[----:B------:R-:W-:Y:S02]  /*0950*/  UMOV UR4, 0x400 ;  /* 0x0000040000047882 */ /* 0x000fe40000000000 */
[----:B0-----:R-:W-:-:S12]  /*0960*/  ULEA UR4, UR5, UR4, 0x18 ;  /* 0x0000000405047291 */ /* 0x001fd8000f8ec03f */
.L_x_12:
[----:B0-----:R-:W-:-:S04]  /*0970*/  IMAD.U32 R6, RZ, RZ, UR4 ;  /* 0x00000004ff067e24 */ /* 0x001fc8000f8e00ff */
[----:B------:R0:W1:Y:S03]  /*0980*/  SYNCS.PHASECHK.TRANS64.TRYWAIT P0, [R6+URZ+0x30000], R5 ;  /* 0x03000005060075a7 */ /* 0x000066000800017f */
[----:B-1----:R-:W-:Y:S05]  /*0990*/  @!P0 NANOSLEEP.SYNCS 0x989680 ;  /* 0x009896800000895d */ /* 0x002fea0003900000 */
[----:B------:R-:W1:Y:S02]  /*09a0*/  @!P0 SYNCS.PHASECHK.TRANS64 P0, [R6+URZ+0x30000], R5 ;  /* 0x03000005060085a7 */ /* 0x000e64000800007f */
[----:B-1----:R-:W-:Y:S05]  /*09b0*/  @!P0 BRA `(.L_x_12) ;  /* 0xfffffffc00ec8947 */ /* 0x002fea000383ffff */
[----:B------:R-:W-:Y:S01]  /*09c0*/  UIADD3 UR5, UR4, 0x10000, URZ ;  /* 0x0001000004057890 */ /* 0x000fe2000fffe03f */
[----:B------:R-:W-:Y:S01]  /*09d0*/  WARPGROUP.ARRIVE ;  /* 0x00000000000079c5 */ /* 0x000fe20000000000 */
[----:B------:R-:W-:Y:S02]  /*09e0*/  USHF.R.U32.HI UR4, URZ, 0x4, UR4 ;  /* 0x000000043f047899 */ /* 0x000fe40008011604 */
[----:B------:R-:W-:Y:S02]  /*09f0*/  USHF.R.U32.HI UR5, URZ, 0x4, UR5 ;  /* 0x000000043f057899 */ /* 0x000fe40008011605 */
[----:B------:R-:W-:Y:S02]  /*0a00*/  ULOP3.LUT UR4, UR4, 0x3fff, URZ, 0xc0, !UPT ;  /* 0x00003fff04047892 */ /* 0x000fe4000f8ec03f */
[----:B------:R-:W-:Y:S02]  /*0a10*/  ULOP3.LUT UR5, UR5, 0x3fff, URZ, 0xc0, !UPT ;  /* 0x00003fff05057892 */ /* 0x000fe4000f8ec03f */
[----:B------:R-:W-:-:S02]  /*0a20*/  ULOP3.LUT UR9, UR4, 0x10000, URZ, 0xfc, !UPT ;  /* 0x0001000004097892 */ /* 0x000fc4000f8efc3f */
[----:B------:R-:W-:Y:S01]  /*0a30*/  ULOP3.LUT UR8, UR5, 0x10000, URZ, 0xfc, !UPT ;  /* 0x0001000005087892 */ /* 0x000fe2000f8efc3f */
[----:B------:R-:W-:Y:S02]  /*0a40*/  UMOV UR7, 0x40000080 ;  /* 0x4000008000077882 */ /* 0x000fe40000000000 */
[----:B------:R-:W-:Y:S02]  /*0a50*/  UMOV UR5, 0x40000080 ;  /* 0x4000008000057882 */ /* 0x000fe40000000000 */
[----:B------:R-:W-:Y:S02]  /*0a60*/  UMOV UR4, UR9 ;  /* 0x0000000900047c82 */ /* 0x000fe40008000000 */
[----:B------:R-:W-:Y:S02]  /*0a70*/  UMOV UR6, UR8 ;  /* 0x0000000800067c82 */ /* 0x000fe40008000000 */
[----:B------:R-:W-:Y:S01]  /*0a80*/  HGMMA.64x128x8.F32.TF32 R24, gdesc[UR4], RZ, !UPT ;  /* 0x05e00000041879f0 */ /* 0x000fe2000c7028ff */
[----:B------:R-:W-:-:S02]  /*0a90*/  UIADD3 UR4, UR9, 0x2, URZ ;  /* 0x0000000209047890 */ /* 0x000fc4000fffe03f */
[----:B------:R-:W-:Y:S01]  /*0aa0*/  UIADD3 UR6, UR8, 0x2, URZ ;  /* 0x0000000208067890 */ /* 0x000fe2000fffe03f */
[----:B------:R-:W-:Y:S01]  /*0ab0*/  UMOV UR5, 0x40000080 ;  /* 0x4000008000057882 */ /* 0x000fe20000000000 */
[----:B------:R-:W-:-:S07]  /*0ac0*/  UMOV UR7, 0x40000080 ;  /* 0x4000008000077882 */ /* 0x000fce0000000000 */
[----:B------:R-:W-:Y:S01]  /*0ad0*/  HGMMA.64x128x8.F32.TF32 R24, gdesc[UR4], R24 ;  /* 0x05e00000041879f0 */ /* 0x000fe20008702818 */
[----:B------:R-:W-:Y:S02]  /*0ae0*/  UIADD3 UR4, UR9, 0x4, URZ ;  /* 0x0000000409047890 */ /* 0x000fe4000fffe03f */
        /* <DEDUP_REMOVED lines=28> */
[----:B------:R-:W-:Y:S01]  /*0cb0*/  HGMMA.64x128x8.F32.TF32 R24, gdesc[UR4], R24, gsb0 ;  /* 0x05e00000041879f0 */ /* 0x000fe20008002818 */
[----:B------:R-:W-:-:S05]  /*0cc0*/  UMOV UR5, 0x1 ;  /* 0x0000000100057882 */ /* 0x000fca0000000000 */
.L_x_10:
[----:B0-----:R-:W-:-:S05]  /*0cd0*/  VIMNMX R5, R4, 0x1, PT ;  /* 0x0000000104057848 */ /* 0x001fca0003fe0100 */
[----:B------:R-:W-:-:S05]  /*0ce0*/  IMAD.IADD R5, R4, 0x1, -R5 ;  /* 0x0000000104057824 */ /* 0x000fca00078e0a05 */
[----:B------:R-:W-:-:S13]  /*0cf0*/  ISETP.GE.AND P0, PT, R5, 0x1, PT ;  /* 0x000000010500780c */ /* 0x000fda0003f06270 */
[----:B------:R-:W-:Y:S05]  /*0d00*/  @!P0 BRA `(.L_x_13) ;  /* 0x0000000400688947 */ /* 0x000fea0003800000 */
[----:B------:R-:W0:Y:S01]  /*0d10*/  S2UR UR4, SR_CgaCtaId ;  /* 0x00000000000479c3 */ /* 0x000e220000008800 */
[----:B------:R-:W-:Y:S01]  /*0d20*/  UMOV UR6, 0x400 ;  /* 0x0000040000067882 */ /* 0x000fe20000000000 */
[----:B------:R-:W-:Y:S01]  /*0d30*/  LOP3.LUT R10, R2, 0x1, RZ, 0xfc, !PT ;  /* 0x00000001020a7812 */ /* 0x000fe200078efcff */
[----:B------:R-:W-:Y:S01]  /*0d40*/  IMAD.MOV.U32 R9, RZ, RZ, RZ ;  /* 0x000000ffff097224 */ /* 0x000fe200078e00ff */
[----:B------:R-:W-:Y:S01]  /*0d50*/  UISETP.NE.U32.AND UP0, UPT, UR5, URZ, UPT ;  /* 0x0000003f0500728c */ /* 0x000fe2000bf05070 */
[----:B------:R-:W-:Y:S01]  /*0d60*/  IMAD.MOV.U32 R6, RZ, RZ, R5 ;  /* 0x000000ffff067224 */ /* 0x000fe200078e0005 */
[----:B0-----:R-:W-:-:S04]  /*0d70*/  ULEA UR6, UR4, UR6, 0x18 ;  /* 0x0000000604067291 */ /* 0x001fc8000f8ec03f */
[----:B------:R-:W-:Y:S02]  /*0d80*/  UIADD3 UR7, UR6, 0x10000, URZ ;  /* 0x0001000006077890 */ /* 0x000fe4000fffe03f */
[----:B------:R-:W-:Y:S02]  /*0d90*/  USHF.R.U32.HI UR4, URZ, 0x4, UR6 ;  /* 0x000000043f047899 */ /* 0x000fe40008011606 */
[----:B------:R-:W-:Y:S02]  /*0da0*/  USHF.R.U32.HI UR7, URZ, 0x4, UR7 ;  /* 0x000000043f077899 */ /* 0x000fe40008011607 */
[----:B------:R-:W-:Y:S02]  /*0db0*/  ULOP3.LUT UR4, UR4, 0x3fff, URZ, 0xc0, !UPT ;  /* 0x00003fff04047892 */ /* 0x000fe4000f8ec03f */
[----:B------:R-:W-:Y:S02]  /*0dc0*/  ULOP3.LUT UR8, UR7, 0x3fff, URZ, 0xc0, !UPT ;  /* 0x00003fff07087892 */ /* 0x000fe4000f8ec03f */
[----:B------:R-:W-:-:S02]  /*0dd0*/  ULOP3.LUT UR7, UR4, 0x10000, URZ, 0xfc, !UPT ;  /* 0x0001000004077892 */ /* 0x000fc4000f8efc3f */
[----:B------:R-:W-:Y:S01]  /*0de0*/  ULOP3.LUT UR8, UR8, 0x10000, URZ, 0xfc, !UPT ;  /* 0x0001000008087892 */ /* 0x000fe2000f8efc3f */
[----:B------:R-:W-:-:S11]  /*0df0*/  UMOV UR4, URZ ;  /* 0x0000003f00047c82 */ /* 0x000fd60008000000 */
.L_x_18:
[----:B------:R-:W-:-:S13]  /*0e00*/  ISETP.NE.AND P1, PT, R10, 0x3, PT ;  /* 0x000000030a00780c */ /* 0x000fda0003f25270 */
[----:B0-----:R-:W-:Y:S05]  /*0e10*/  @!P1 BRA `(.L_x_14) ;  /* 0x0000000000049947 */ /* 0x001fea0003800000 */
[----:B------:R-:W-:Y:S01]  /*0e20*/  BPT.TRAP 0x1 ;  /* 0x000000040000795c */ /* 0x000fe20000300000 */
.L_x_14:
[----:B------:R-:W-:Y:S01]  /*0e30*/  SHF.L.U32 R7, R9, 0x1f, RZ ;  /* 0x0000001f09077819 */ /* 0x000fe200000006ff */
[----:B------:R-:W-:-:S12]  /*0e40*/  ULEA UR9, UR5, UR6, 0x3 ;  /* 0x0000000605097291 */ /* 0x000fd8000f8e183f */
.L_x_15:
[----:B0-----:R-:W-:-:S04]  /*0e50*/  IMAD.U32 R8, RZ, RZ, UR9 ;  /* 0x00000009ff087e24 */ /* 0x001fc8000f8e00ff */
[----:B------:R0:W1:Y:S03]  /*0e60*/  SYNCS.PHASECHK.TRANS64.TRYWAIT P0, [R8+URZ+0x30000], R7 ;  /* 0x03000007080075a7 */ /* 0x000066000800017f */
[----:B-1----:R-:W-:Y:S05]  /*0e70*/  @!P0 NANOSLEEP.SYNCS 0x989680 ;  /* 0x009896800000895d */ /* 0x002fea0003900000 */
[----:B------:R-:W1:Y:S02]  /*0e80*/  @!P0 SYNCS.PHASECHK.TRANS64 P0, [R8+URZ+0x30000], R7 ;  /* 0x03000007080085a7 */ /* 0x000e64000800007f */
[----:B-1----:R-:W-:Y:S05]  /*0e90*/  @!P0 BRA `(.L_x_15) ;  /* 0xfffffffc00ec8947 */ /* 0x002fea000383ffff */
[----:B------:R-:W-:Y:S01]  /*0ea0*/  ULEA UR9, UR5, UR7, 0xa ;  /* 0x0000000705097291 */ /* 0x000fe2000f8e503f */
[----:B------:R-:W-:Y:S01]  /*0eb0*/  WARPGROUP.ARRIVE ;  /* 0x00000000000079c5 */ /* 0x000fe20000000000 */
[----:B------:R-:W-:Y:S01]  /*0ec0*/  ULEA UR16, UR5, UR8, 0xb ;  /* 0x0000000805107291 */ /* 0x000fe2000f8e583f */
[----:B------:R-:W-:Y:S01]  /*0ed0*/  UMOV UR13, 0x40000080 ;  /* 0x40000080000d7882 */ /* 0x000fe20000000000 */
[----:B------:R-:W-:-:S03]  /*0ee0*/  UMOV UR15, 0x40000080 ;  /* 0x40000080000f7882 */ /* 0x000fc60000000000 */
[----:B------:R-:W-:Y:S02]  /*0ef0*/  UMOV UR12, UR9 ;  /* 0x00000009000c7c82 */ /* 0x000fe40008000000 */
[----:B------:R-:W-:Y:S02]  /*0f00*/  UMOV UR14, UR16 ;  /* 0x00000010000e7c82 */ /* 0x000fe40008000000 */
[----:B------:R-:W-:Y:S01]  /*0f10*/  HGMMA.64x128x8.F32.TF32 R24, gdesc[UR12], R24, UP0 ;  /* 0x05e000000c1879f0 */ /* 0x000fe2000bf02818 */
        /* <DEDUP_REMOVED lines=34> */
[----:B------:R-:W-:Y:S03]  /*1140*/  HGMMA.64x128x8.F32.TF32 R24, gdesc[UR12], R24, gsb0 ;  /* 0x05e000000c1879f0 */ /* 0x000fe60008002818 */
[----:B------:R-:W-:Y:S02]  /*1150*/  WARPGROUP.DEPBAR.LE gsb0, 0x1 ;  /* 0x00008000000079c5 */ /* 0x000fe40000010100 */
[----:B------:R-:W-:Y:S05]  /*1160*/  @!P1 BRA `(.L_x_16) ;  /* 0x0000000000049947 */ /* 0x000fea0003800000 */
[----:B------:R-:W-:Y:S01]  /*1170*/  BPT.TRAP 0x1 ;  /* 0x000000040000795c */ /* 0x000fe20000300000 */
.L_x_16:
[----:B------:R-:W-:Y:S01]  /*1180*/  ULEA UR9, UR4, UR6, 0x3 ;  /* 0x0000000604097291 */ /* 0x000fe2000f8e183f */
[----:B------:R-:W-:-:S03]  /*1190*/  ISETP.GT.U32.AND P0, PT, R2, 0x1, PT ;  /* 0x000000010200780c */ /* 0x000fc60003f04070 */
[----:B------:R-:W-:-:S04]  /*11a0*/  UIADD3 UR9, UR9, 0x30020, URZ ;  /* 0x0003002009097890 */ /* 0x000fc8000fffe03f */
[----:B------:R-:W-:-:S09]  /*11b0*/  UPRMT UR9, URZ, 0x654, UR9 ;  /* 0x000006543f097896 */ /* 0x000fd20008000009 */
[----:B------:R-:W-:Y:S01]  /*11c0*/  SYNCS.ARRIVE.TRANS64.RED.A1T0 RZ, [UR9], RZ ;  /* 0x000000ffffff79a7 */ /* 0x000fe20008100409 */
[----:B------:R-:W-:Y:S05]  /*11d0*/  @P0 BRA `(.L_x_17) ;  /* 0x0000000000040947 */ /* 0x000fea0003800000 */
[----:B------:R-:W-:Y:S01]  /*11e0*/  BPT.TRAP 0x1 ;  /* 0x000000040000795c */ /* 0x000fe20000300000 */
.L_x_17:
[----:B------:R-:W-:Y:S01]  /*11f0*/  UIADD3 UR5, UR5, 0x1, URZ ;  /* 0x0000000105057890 */ /* 0x000fe2000fffe03f */
[C---:B------:R-:W-:Y:S01]  /*1200*/  ISETP.GT.AND P0, PT, R6.reuse, 0x1, PT ;  /* 0x000000010600780c */ /* 0x040fe20003f04270 */
[----:B------:R-:W-:Y:S01]  /*1210*/  UIADD3 UR4, UR4, 0x1, URZ ;  /* 0x0000000104047890 */ /* 0x000fe2000fffe03f */
[----:B------:R-:W-:Y:S01]  /*1220*/  VIADD R6, R6, 0xffffffff ;  /* 0xffffffff06067836 */ /* 0x000fe20000000000 */
[----:B------:R-:W-:Y:S02]  /*1230*/  UISETP.NE.AND UP0, UPT, UR5, 0x4, UPT ;  /* 0x000000040500788c */ /* 0x000fe4000bf05270 */
[----:B------:R-:W-:Y:S02]  /*1240*/  UISETP.NE.AND UP1, UPT, UR4, 0x4, UPT ;  /* 0x000000040400788c */ /* 0x000fe4000bf25270 */
[----:B------:R-:W-:Y:S02]  /*1250*/  USEL UR9, URZ, 0x1, UP0 ;  /* 0x000000013f097887 */ /* 0x000fe40008000000 */
[----:B------:R-:W-:-:S02]  /*1260*/  USEL UR5, UR5, URZ, UP0 ;  /* 0x0000003f05057287 */ /* 0x000fc40008000000 */
[----:B------:R-:W-:Y:S02]  /*1270*/  USEL UR4, UR4, URZ, UP1 ;  /* 0x0000003f04047287 */ /* 0x000fe40008800000 */
[----:B------:R-:W-:Y:S01]  /*1280*/  UPLOP3.LUT UP0, UPT, UPT, UPT, UPT, 0x80, 0x0 ;  /* 0x000000000000789c */ /* 0x000fe20003f0f070 */
[----:B------:R-:W-:Y:S01]  /*1290*/  LOP3.LUT R9, R9, UR9, RZ, 0x3c, !PT ;  /* 0x0000000909097c12 */ /* 0x000fe2000f8e3cff */
[----:B------:R-:W-:Y:S09]  /*12a0*/  @P0 BRA `(.L_x_18) ;  /* 0xfffffff800d40947 */ /* 0x000ff2000383ffff */
.L_x_13:
[----:B------:R-:W-:Y:S01]  /*12b0*/  ISETP.GE.AND P0, PT, R4, 0x1, PT ;  /* 0x000000010400780c */ /* 0x000fe20003f06270 */
[----:B------:R-:W-:-:S12]  /*12c0*/  WARPGROUP.DEPBAR.LE gsb0, 0x0 ;  /* 0x00008000000079c5 */ /* 0x000fd80000010000 */
[----:B------:R-:W-:Y:S05]  /*12d0*/  @!P0 BRA `(.L_x_19) ;  /* 0x00000000003c8947 */ /* 0x000fea0003800000 */
[----:B------:R-:W-:-:S04]  /*12e0*/  LOP3.LUT R4, R2, 0x1, RZ, 0xfc, !PT ;  /* 0x0000000102047812 */ /* 0x000fc800078efcff */
[----:B------:R-:W-:-:S13]  /*12f0*/  ISETP.NE.AND P0, PT, R4, 0x3, PT ;  /* 0x000000030400780c */ /* 0x000fda0003f05270 */
[----:B------:R-:W-:Y:S05]  /*1300*/  @!P0 BRA `(.L_x_20) ;  /* 0x0000000000048947 */ /* 0x000fea0003800000 */
[----:B------:R-:W-:Y:S01]  /*1310*/  BPT.TRAP 0x1 ;  /* 0x000000040000795c */ /* 0x000fe20000300000 */
.L_x_20:
[----:B0-----:R-:W0:Y:S01]  /*1320*/  S2R R7, SR_CgaCtaId ;  /* 0x0000000000077919 */ /* 0x001e220000008800 */
[----:B------:R-:W-:Y:S01]  /*1330*/  IMAD.SHL.U32 R5, R5, 0x8, RZ ;  /* 0x0000000805057824 */ /* 0x000fe200078e00ff */
[----:B------:R-:W-:Y:S02]  /*1340*/  MOV R4, 0x400 ;  /* 0x0000040000047802 */ /* 0x000fe40000000f00 */
[----:B------:R-:W-:Y:S02]  /*1350*/  ISETP.GT.U32.AND P0, PT, R2, 0x1, PT ;  /* 0x000000010200780c */ /* 0x000fe40003f04070 */
[----:B------:R-:W-:Y:S02]  /*1360*/  LOP3.LUT R5, R5, 0x18, RZ, 0xc0, !PT ;  /* 0x0000001805057812 */ /* 0x000fe400078ec0ff */
[----:B0-----:R-:W-:-:S04]  /*1370*/  LEA R4, R7, R4, 0x18 ;  /* 0x0000000407047211 */ /* 0x001fc800078ec0ff */
[----:B------:R-:W-:-:S04]  /*1380*/  IADD3 R5, R4, 0x30020, R5 ;  /* 0x0003002004057810 */ /* 0x000fc80007ffe005 */
[----:B------:R-:W-:-:S04]  /*1390*/  PRMT R5, RZ, 0x654, R5 ;  /* 0x00000654ff057816 */ /* 0x000fc80000000005 */
[----:B------:R1:W-:Y:S01]  /*13a0*/  SYNCS.ARRIVE.TRANS64.RED.A1T0 RZ, [R5+URZ], RZ ;  /* 0x000000ff05ff79a7 */ /* 0x0003e2000810043f */
[----:B------:R-:W-:Y:S05]  /*13b0*/  @P0 BRA `(.L_x_19) ;  /* 0x0000000000040947 */ /* 0x000fea0003800000 */
[----:B------:R-:W-:Y:S01]  /*13c0*/  BPT.TRAP 0x1 ;  /* 0x000000040000795c */ /* 0x000fe20000300000 */
.L_x_19:
[----:B-1----:R-:W1:Y:S01]  /*13d0*/  S2R R5, SR_TID.X ;  /* 0x0000000000057919 */ /* 0x002e620000002100 */
[----:B------:R-:W-:Y:S01]  /*13e0*/  ULDC.64 UR4, c[0x0][0x280] ;  /* 0x0000a00000047ab9 */ /* 0x000fe20000000a00 */
[----:B------:R-:W2:Y:S01]  /*13f0*/  S2R R4, SR_CTAID.Y ;  /* 0x0000000000047919 */ /* 0x000ea20000002600 */
[----:B------:R-:W0:Y:S01]  /*1400*/  S2R R15, SR_CTAID.X ;  /* 0x00000000000f7919 */ /* 0x000e220000002500 */
[----:B-1----:R-:W-:-:S04]  /*1410*/  SHF.R.S32.HI R2, RZ, 0x1f, R5 ;  /* 0x0000001fff027819 */ /* 0x002fc80000011405 */
[----:B------:R-:W-:-:S04]  /*1420*/  LEA.HI R2, R2, R5, RZ, 0x7 ;  /* 0x0000000502027211 */ /* 0x000fc800078f38ff */
[----:B------:R-:W-:Y:S01]  /*1430*/  LOP3.LUT R2, R2, 0xffffff80, RZ, 0xc0, !PT ;  /* 0xffffff8002027812 */ /* 0x000fe200078ec0ff */
[----:B0-----:R-:W-:-:S04]  /*1440*/  IMAD.SHL.U32 R8, R15, 0x40, RZ ;  /* 0x000000400f087824 */ /* 0x001fc800078e00ff */
[----:B------:R-:W-:Y:S02]  /*1450*/  IMAD.IADD R2, R5, 0x1, -R2 ;  /* 0x0000000105027824 */ /* 0x000fe400078e0a02 */
[----:B--2---:R-:W-:-:S03]  /*1460*/  IMAD.SHL.U32 R5, R4, 0x80, RZ ;  /* 0x0000008004057824 */ /* 0x004fc600078e00ff */
[----:B------:R-:W-:Y:S02]  /*1470*/  SHF.R.S32.HI R9, RZ, 0x1f, R2 ;  /* 0x0000001fff097819 */ /* 0x000fe40000011402 */
[----:B------:R-:W-:Y:S02]  /*1480*/  ISETP.GE.AND P0, PT, R5, UR5, PT ;  /* 0x0000000505007c0c */ /* 0x000fe4000bf06270 */
[----:B------:R-:W-:Y:S02]  /*1490*/  LEA.HI R4, R9, R2, RZ, 0x2 ;  /* 0x0000000209047211 */ /* 0x000fe400078f10ff */
[----:B------:R-:W-:Y:S02]  /*14a0*/  ISETP.GE.OR P0, PT, R8, UR4, P0 ;  /* 0x0000000408007c0c */ /* 0x000fe40008706670 */
[--C-:B------:R-:W-:Y:S02]  /*14b0*/  SHF.R.S32.HI R10, RZ, 0x2, R4.reuse ;  /* 0x00000002ff0a7819 */ /* 0x100fe40000011404 */
[----:B------:R-:W-:-:S04]  /*14c0*/  SHF.R.S32.HI R7, RZ, 0x1f, R4 ;  /* 0x0000001fff077819 */ /* 0x000fc80000011404 */
[----:B------:R-:W-:-:S04]  /*14d0*/  LEA.HI R7, R7, R10, RZ, 0x3 ;  /* 0x0000000a07077211 */ /* 0x000fc800078f18ff */
[----:B------:R-:W-:Y:S01]  /*14e0*/  LOP3.LUT R13, R7, 0xfffffff8, RZ, 0xc0, !PT ;  /* 0xfffffff8070d7812 */ /* 0x000fe200078ec0ff */
[----:B------:R-:W-:Y:S06]  /*14f0*/  @P0 EXIT ;  /* 0x000000000000094d */ /* 0x000fec0003800000 */
[----:B------:R-:W0:Y:S01]  /*1500*/  LDC.64 R6, c[0x0][0x5d0] ;  /* 0x00017400ff067b82 */ /* 0x000e220000000a00 */
[----:B------:R-:W-:Y:S01]  /*1510*/  LOP3.LUT R11, R4, 0x7ffffffc, RZ, 0xc0, !PT ;  /* 0x7ffffffc040b7812 */ /* 0x000fe200078ec0ff */
[----:B------:R-:W-:Y:S01]  /*1520*/  IMAD.IADD R10, R10, 0x1, -R13 ;  /* 0x000000010a0a7824 */ /* 0x000fe200078e0a0d */
[----:B------:R-:W-:Y:S02]  /*1530*/  LEA.HI R9, R9, R2, RZ, 0x5 ;  /* 0x0000000209097211 */ /* 0x000fe400078f28ff */
[----:B---3-5:R-:W-:Y:S01]  /*1540*/  FSETP.NEU.AND P1, PT, R3, RZ, PT ;  /* 0x000000ff0300720b */ /* 0x028fe20003f2d000 */
[----:B------:R-:W-:Y:S01]  /*1550*/  IMAD.IADD R2, R2, 0x1, -R11 ;  /* 0x0000000102027824 */ /* 0x000fe200078e0a0b */
[----:B------:R-:W-:Y:S02]  /*1560*/  SHF.R.S32.HI R11, RZ, 0x1f, R10 ;  /* 0x0000001fff0b7819 */ /* 0x000fe4000001140a */
[----:B------:R-:W-:Y:S01]  /*1570*/  SHF.R.S32.HI R9, RZ, 0x5, R9 ;  /* 0x00000005ff097819 */ /* 0x000fe20000011409 */
[----:B------:R-:W-:-:S02]  /*1580*/  IMAD.SHL.U32 R2, R2, 0x2, RZ ;  /* 0x0000000202027824 */ /* 0x000fc400078e00ff */
[----:B------:R-:W-:-:S03]  /*1590*/  IMAD.WIDE R14, R15, 0x40, R10 ;  /* 0x000000400f0e7825 */ /* 0x000fc600078e020a */
[----:B------:R-:W-:Y:S01]  /*15a0*/  IADD3 R4, P0, R5, R2, RZ ;  /* 0x0000000205047210 */ /* 0x000fe20007f1e0ff */
[C---:B------:R-:W-:Y:S01]  /*15b0*/  IMAD R11, R9.reuse, -0x10, -R8 ;  /* 0xfffffff0090b7824 */ /* 0x040fe200078e0a08 */
[----:B------:R-:W-:Y:S01]  /*15c0*/  SHF.R.S32.HI R8, RZ, 0x1f, R2 ;  /* 0x0000001fff087819 */ /* 0x000fe20000011402 */
[----:B------:R-:W-:Y:S01]  /*15d0*/  IMAD.WIDE R14, R9, 0x10, R14 ;  /* 0x00000010090e7825 */ /* 0x000fe200078e020e */
[----:B------:R-:W-:Y:S02]  /*15e0*/  IADD3 R2, -R2, UR5, -R5 ;  /* 0x0000000502027c10 */ /* 0x000fe4000fffe905 */
[----:B------:R-:W-:Y:S02]  /*15f0*/  LEA.HI.X.SX32 R5, R5, R8, 0x1, P0 ;  /* 0x0000000805057211 */ /* 0x000fe400000f0eff */
[----:B------:R-:W-:Y:S01]  /*1600*/  IADD3 R10, R11, UR4, -R10 ;  /* 0x000000040b0a7c10 */ /* 0x000fe2000fffe80a */
[-C--:B0-----:R-:W-:Y:S01]  /*1610*/  IMAD R8, R15, R6.reuse, RZ ;  /* 0x000000060f087224 */ /* 0x081fe200078e02ff */
[----:B------:R-:W-:Y:S01]  /*1620*/  ISETP.GT.AND P0, PT, R2, RZ, PT ;  /* 0x000000ff0200720c */ /* 0x000fe20003f04270 */
[----:B------:R-:W-:Y:S01]  /*1630*/  IMAD.WIDE.U32 R12, R14, R6, R4 ;  /* 0x000000060e0c7225 */ /* 0x000fe200078e0004 */
[----:B------:R-:W-:-:S02]  /*1640*/  SHF.L.U64.HI R11, R6, 0x3, R7 ;  /* 0x00000003060b7819 */ /* 0x000fc40000010207 */
[----:B------:R-:W-:Y:S01]  /*1650*/  ISETP.GT.AND P3, PT, R10, RZ, P0 ;  /* 0x000000ff0a00720c */ /* 0x000fe20000764270 */
[----:B------:R-:W-:Y:S02]  /*1660*/  IMAD R19, R14, R7, R8 ;  /* 0x000000070e137224 */ /* 0x000fe400078e0208 */
[----:B------:R-:W-:Y:S02]  /*1670*/  IMAD.SHL.U32 R16, R6, 0x8, RZ ;  /* 0x0000000806107824 */ /* 0x000fe400078e00ff */
[----:B------:R-:W-:Y:S01]  /*1680*/  IMAD.IADD R19, R13, 0x1, R19 ;  /* 0x000000010d137824 */ /* 0x000fe200078e0213 */
[----:B------:R-:W-:Y:S07]  /*1690*/  @!P1 BRA `(.L_x_21) ;  /* 0x0000002800cc9947 */ /* 0x000fee0003800000 */
[----:B------:R-:W-:Y:S01]  /*16a0*/  ULDC.64 UR6, c[0x0][0x5b0] ;  /* 0x00016c0000067ab9 */ /* 0x000fe20000000a00 */
[----:B------:R-:W-:Y:S01]  /*16b0*/  ULDC.64 UR8, c[0x0][0x5a8] ;  /* 0x00016a0000087ab9 */ /* 0x000fe20000000a00 */
[----:B------:R-:W-:Y:S01]  /*16c0*/  IMAD R13, R15, UR6, RZ ;  /* 0x000000060f0d7c24 */ /* 0x000fe2000f8e02ff */
[----:B------:R-:W-:Y:S01]  /*16d0*/  ULDC.64 UR4, c[0x0][0x5c8] ;  /* 0x0001720000047ab9 */ /* 0x000fe20000000a00 */
[----:B------:R-:W-:-:S04]  /*16e0*/  IMAD.WIDE.U32 R8, R14, UR6, R4 ;  /* 0x000000060e087c25 */ /* 0x000fc8000f8e0004 */
[----:B------:R-:W-:Y:S01]  /*16f0*/  IMAD R13, R14, UR7, R13 ;  /* 0x000000070e0d7c24 */ /* 0x000fe2000f8e020d */
[----:B------:R-:W-:-:S03]  /*1700*/  LEA R6, P1, R8, UR8, 0x2 ;  /* 0x0000000808067c11 */ /* 0x000fc6000f8210ff */
[----:B------:R-:W-:-:S05]  /*1710*/  IMAD.IADD R7, R9, 0x1, R13 ;  /* 0x0000000109077824 */ /* 0x000fca00078e020d */
[----:B------:R-:W-:-:S05]  /*1720*/  LEA.HI.X R7, R8, UR9, R7, 0x2, P1 ;  /* 0x0000000908077c11 */ /* 0x000fca00088f1407 */
[----:B------:R-:W2:Y:S01]  /*1730*/  @P3 LDG.E.LTC128B R17, desc[UR10][R6.64] ;  /* 0x0000000a06113981 */ /* 0x000ea2000c1e1920 */
[----:B------:R-:W-:Y:S01]  /*1740*/  ISETP.GT.AND P1, PT, R2, 0x1, PT ;  /* 0x000000010200780c */ /* 0x000fe20003f24270 */
[----:B------:R-:W-:Y:S03]  /*1750*/  BSSY B0, `(.L_x_22) ;  /* 0x000000b000007945 */ /* 0x000fe60003800000 */
[----:B------:R-:W-:Y:S02]  /*1760*/  ISETP.GT.AND P2, PT, R10, RZ, P1 ;  /* 0x000000ff0a00720c */ /* 0x000fe40000f44270 */
[----:B--2---:R-:W-:-:S05]  /*1770*/  LOP3.LUT R8, R17, 0xffffe000, RZ, 0xc0, !PT ;  /* 0xffffe00011087812 */ /* 0x004fca00078ec0ff */
[----:B------:R-:W-:Y:S01]  /*1780*/  FMUL R9, R8, R3 ;  /* 0x0000000308097220 */ /* 0x000fe20000400000 */
[----:B------:R-:W-:-:S03]  /*1790*/  LEA R8, P4, R12, UR4, 0x2 ;  /* 0x000000040c087c11 */ /* 0x000fc6000f8810ff */
[----:B------:R-:W-:Y:S01]  /*17a0*/  FFMA R21, R24, R0, R9 ;  /* 0x0000000018157223 */ /* 0x000fe20000000009 */
[----:B------:R-:W-:-:S04]  /*17b0*/  LEA.HI.X R9, R12, UR5, R19, 0x2, P4 ;  /* 0x000000050c097c11 */ /* 0x000fc8000a0f1413 */
[----:B------:R-:W-:-:S05]  /*17c0*/  F2FP.TF32.F32.PACK_B R21, R21 ;  /* 0x00000015ff15723e */ /* 0x000fca00024050ff */
[----:B------:R0:W-:Y:S01]  /*17d0*/  @P3 STG.E desc[UR10][R8.64], R21 ;  /* 0x0000001508003986 */ /* 0x0001e2000c10190a */
[----:B------:R-:W-:Y:S05]  /*17e0*/  @!P2 BRA `(.L_x_23) ;  /* 0x000000000004a947 */ /* 0x000fea0003800000 */
[----:B------:R1:W5:Y:S02]  /*17f0*/  LDG.E.LTC128B R17, desc[UR10][R6.64+0x4] ;  /* 0x0000040a06117981 */ /* 0x000364000c1e1920 */
.L_x_23:
[----:B------:R-:W-:Y:S05]  /*1800*/  BSYNC B0 ;  /* 0x0000000000007941 */ /* 0x000fea0003800000 */
.L_x_22:
[----:B------:R-:W-:Y:S01]  /*1810*/  USHF.L.U32 UR5, UR6, 0x3, URZ ;  /* 0x0000000306057899 */ /* 0x000fe2000800063f */
[----:B-----5:R-:W-:Y:S01]  /*1820*/  LOP3.LUT R12, R17, 0xffffe000, RZ, 0xc0, !PT ;  /* 0xffffe000110c7812 */ /* 0x020fe200078ec0ff */
[----:B------:R-:W-:Y:S01]  /*1830*/  USHF.L.U64.HI UR4, UR6, 0x3, UR7 ;  /* 0x0000000306047899 */ /* 0x000fe20008010207 */
[----:B------:R-:W-:-:S03]  /*1840*/  ISETP.GT.AND P0, PT, R10, 0x8, P0 ;  /* 0x000000080a00780c */ /* 0x000fc60000704270 */
[----:B------:R-:W-:Y:S02]  /*1850*/  IMAD.U32 R18, RZ, RZ, UR5 ;  /* 0x00000005ff127e24 */ /* 0x000fe4000f8e00ff */
[----:B------:R-:W-:Y:S01]  /*1860*/  FMUL R12, R12, R3 ;  /* 0x000000030c0c7220 */ /* 0x000fe20000400000 */
[----:B------:R-:W-:-:S03]  /*1870*/  IMAD.U32 R19, RZ, RZ, UR4 ;  /* 0x00000004ff137e24 */ /* 0x000fc6000f8e00ff */
[----:B------:R-:W-:Y:S01]  /*1880*/  FFMA R25, R25, R0, R12 ;  /* 0x0000000019197223 */ /* 0x000fe2000000000c */
[----:B------:R-:W-:-:S04]  /*1890*/  IMAD.WIDE.U32 R14, R14, UR6, R18 ;  /* 0x000000060e0e7c25 */ /* 0x000fc8000f8e0012 */
[----:B------:R-:W-:Y:S02]  /*18a0*/  F2FP.TF32.F32.PACK_B R25, R25 ;  /* 0x00000019ff19723e */ /* 0x000fe400024050ff */
[----:B------:R-:W-:-:S03]  /*18b0*/  IADD3 R14, P3, R4, R14, RZ ;  /* 0x0000000e040e7210 */ /* 0x000fc60007f7e0ff */
[----:B------:R2:W-:Y:S01]  /*18c0*/  @P2 STG.E desc[UR10][R8.64+0x4], R25 ;  /* 0x0000041908002986 */ /* 0x0005e2000c10190a */
[----:B------:R-:W-:Y:S02]  /*18d0*/  IADD3.X R5, R5, R13, R15, P3, !PT ;  /* 0x0000000d05057210 */ /* 0x000fe40001ffe40f */
[----:B------:R-:W-:-:S04]  /*18e0*/  LEA R4, P3, R14, UR8, 0x2 ;  /* 0x000000080e047c11 */ /* 0x000fc8000f8610ff */
[----:B------:R-:W-:-:S05]  /*18f0*/  LEA.HI.X R5, R14, UR9, R5, 0x2, P3 ;  /* 0x000000090e057c11 */ /* 0x000fca00098f1405 */
[----:B------:R-:W3:Y:S01]  /*1900*/  @P0 LDG.E.LTC128B R17, desc[UR10][R4.64] ;  /* 0x0000000a04110981 */ /* 0x000ee2000c1e1920 */
[----:B------:R-:W-:Y:S01]  /*1910*/  SHF.L.U64.HI R11, R16, 0x2, R11 ;  /* 0x00000002100b7819 */ /* 0x000fe2000001020b */
[----:B------:R-:W-:Y:S01]  /*1920*/  BSSY B0, `(.L_x_24) ;  /* 0x000000b000007945 */ /* 0x000fe20003800000 */
[----:B------:R-:W-:Y:S02]  /*1930*/  ISETP.GT.AND P1, PT, R10, 0x8, P1 ;  /* 0x000000080a00780c */ /* 0x000fe40000f24270 */
[----:B---3--:R-:W-:-:S05]  /*1940*/  LOP3.LUT R12, R17, 0xffffe000, RZ, 0xc0, !PT ;  /* 0xffffe000110c7812 */ /* 0x008fca00078ec0ff */
[----:B------:R-:W-:Y:S01]  /*1950*/  FMUL R13, R12, R3 ;  /* 0x000000030c0d7220 */ /* 0x000fe20000400000 */
[----:B------:R-:W-:-:S03]  /*1960*/  LEA R12, P2, R16, R8, 0x2 ;  /* 0x00000008100c7211 */ /* 0x000fc600078410ff */
[----:B------:R-:W-:Y:S02]  /*1970*/  FFMA R15, R26, R0, R13 ;  /* 0x000000001a0f7223 */ /* 0x000fe4000000000d */
[----:B------:R-:W-:-:S03]  /*1980*/  IMAD.X R13, R11, 0x1, R9, P2 ;  /* 0x000000010b0d7824 */ /* 0x000fc600010e0609 */
[----:B------:R-:W-:-:S05]  /*1990*/  F2FP.TF32.F32.PACK_B R15, R15 ;  /* 0x0000000fff0f723e */ /* 0x000fca00024050ff */
[----:B------:R2:W-:Y:S01]  /*19a0*/  @P0 STG.E desc[UR10][R12.64], R15 ;  /* 0x0000000f0c000986 */ /* 0x0005e2000c10190a */
[----:B------:R-:W-:Y:S05]  /*19b0*/  @!P1 BRA `(.L_x_25) ;  /* 0x0000000000049947 */ /* 0x000fea0003800000 */
[----:B------:R3:W5:Y:S02]  /*19c0*/  LDG.E.LTC128B R17, desc[UR10][R4.64+0x4] ;  /* 0x0000040a04117981 */ /* 0x000764000c1e1920 */
.L_x_25:
[----:B------:R-:W-:Y:S05]  /*19d0*/  BSYNC B0 ;  /* 0x0000000000007941 */ /* 0x000fea0003800000 */
.L_x_24:
[----:B-----5:R-:W-:Y:S01]  /*19e0*/  LOP3.LUT R14, R17, 0xffffe000, RZ, 0xc0, !PT ;  /* 0xffffe000110e7812 */ /* 0x020fe200078ec0ff */
[----:B------:R-:W-:Y:S01]  /*19f0*/  BSSY B0, `(.L_x_26) ;  /* 0x0000009000007945 */ /* 0x000fe20003800000 */
[----:B------:R-:W-:-:S03]  /*1a00*/  ISETP.GT.AND P0, PT, R2, 0x8, PT ;  /* 0x000000080200780c */ /* 0x000fc60003f04270 */
[----:B------:R-:W-:Y:S01]  /*1a10*/  FMUL R14, R14, R3 ;  /* 0x000000030e0e7220 */ /* 0x000fe20000400000 */
[----:B------:R-:W-:-:S03]  /*1a20*/  ISETP.GT.AND P2, PT, R10, RZ, P0 ;  /* 0x000000ff0a00720c */ /* 0x000fc60000744270 */
[----:B------:R-:W-:-:S05]  /*1a30*/  FFMA R27, R27, R0, R14 ;  /* 0x000000001b1b7223 */ /* 0x000fca000000000e */
[----:B------:R-:W-:-:S05]  /*1a40*/  F2FP.TF32.F32.PACK_B R27, R27 ;  /* 0x0000001bff1b723e */ /* 0x000fca00024050ff */
[----:B------:R4:W-:Y:S01]  /*1a50*/  @P1 STG.E desc[UR10][R12.64+0x4], R27 ;  /* 0x0000041b0c001986 */ /* 0x0009e2000c10190a */
[----:B------:R-:W-:Y:S05]  /*1a60*/  @!P2 BRA `(.L_x_27) ;  /* 0x000000000004a947 */ /* 0x000fea0003800000 */
[----:B------:R0:W5:Y:S02]  /*1a70*/  LDG.E.LTC128B R17, desc[UR10][R6.64+0x20] ;  /* 0x0000200a06117981 */ /* 0x000164000c1e1920 */
.L_x_27:
[----:B------:R-:W-:Y:S05]  /*1a80*/  BSYNC B0 ;  /* 0x0000000000007941 */ /* 0x000fea0003800000 */
.L_x_26:
        /* <DEDUP_REMOVED lines=10> */
.L_x_29:
[----:B------:R-:W-:Y:S05]  /*1b30*/  BSYNC B0 ;  /* 0x0000000000007941 */ /* 0x000fea0003800000 */
.L_x_28:
[----:B-----5:R-:W-:Y:S01]  /*1b40*/  LOP3.LUT R14, R17, 0xffffe000, RZ, 0xc0, !PT ;  /* 0xffffe000110e7812 */ /* 0x020fe200078ec0ff */
[----:B------:R-:W-:Y:S01]  /*1b50*/  BSSY B0, `(.L_x_30) ;  /* 0x0000008000007945 */ /* 0x000fe20003800000 */
[----:B------:R-:W-:-:S03]  /*1b60*/  ISETP.GT.AND P0, PT, R10, 0x8, P0 ;  /* 0x000000080a00780c */ /* 0x000fc60000704270 */
[----:B------:R-:W-:-:S04]  /*1b70*/  FMUL R14, R14, R3 ;  /* 0x000000030e0e7220 */ /* 0x000fc80000400000 */
[----:B------:R-:W-:-:S05]  /*1b80*/  FFMA R29, R29, R0, R14 ;  /* 0x000000001d1d7223 */ /* 0x000fca000000000e */
[----:B------:R-:W-:-:S05]  /*1b90*/  F2FP.TF32.F32.PACK_B R29, R29 ;  /* 0x0000001dff1d723e */ /* 0x000fca00024050ff */
[----:B------:R0:W-:Y:S01]  /*1ba0*/  @P3 STG.E desc[UR10][R8.64+0x24], R29 ;  /* 0x0000241d08003986 */ /* 0x0001e2000c10190a */
[----:B------:R-:W-:Y:S05]  /*1bb0*/  @!P0 BRA `(.L_x_31) ;  /* 0x0000000000048947 */ /* 0x000fea0003800000 */
[----:B------:R0:W5:Y:S02]  /*1bc0*/  LDG.E.LTC128B R17, desc[UR10][R4.64+0x20] ;  /* 0x0000200a04117981 */ /* 0x000164000c1e1920 */
.L_x_31:
[----:B------:R-:W-:Y:S05]  /*1bd0*/  BSYNC B0 ;  /* 0x0000000000007941 */ /* 0x000fea0003800000 */
.L_x_30:
[----:B-----5:R-:W-:Y:S01]  /*1be0*/  LOP3.LUT R14, R17, 0xffffe000, RZ, 0xc0, !PT ;  /* 0xffffe000110e7812 */ /* 0x020fe200078ec0ff */
[----:B------:R-:W-:Y:S01]  /*1bf0*/  BSSY B0, `(.L_x_32) ;  /* 0x0000008000007945 */ /* 0x000fe20003800000 */
[----:B------:R-:W-:-:S03]  /*1c00*/  ISETP.GT.AND P1, PT, R10, 0x8, P1 ;  /* 0x000000080a00780c */ /* 0x000fc60000f24270 */
[----:B0-----:R-:W-:-:S04]  /*1c10*/  FMUL R11, R14, R3 ;  /* 0x000000030e0b7220 */ /* 0x001fc80000400000 */
[----:B------:R-:W-:-:S05]  /*1c20*/  FFMA R11, R30, R0, R11 ;  /* 0x000000001e0b7223 */ /* 0x000fca000000000b */
[----:B------:R-:W-:-:S05]  /*1c30*/  F2FP.TF32.F32.PACK_B R11, R11 ;  /* 0x0000000bff0b723e */ /* 0x000fca00024050ff */
[----:B------:R0:W-:Y:S01]  /*1c40*/  @P0 STG.E desc[UR10][R12.64+0x20], R11 ;  /* 0x0000200b0c000986 */ /* 0x0001e2000c10190a */
[----:B------:R-:W-:Y:S05]  /*1c50*/  @!P1 BRA `(.L_x_33) ;  /* 0x0000000000049947 */ /* 0x000fea0003800000 */
[----:B------:R0:W5:Y:S02]  /*1c60*/  LDG.E.LTC128B R17, desc[UR10][R4.64+0x24] ;  /* 0x0000240a04117981 */ /* 0x000164000c1e1920 */
.L_x_33:
[----:B------:R-:W-:Y:S05]  /*1c70*/  BSYNC B0 ;  /* 0x0000000000007941 */ /* 0x000fea0003800000 */
.L_x_32:
        /* <DEDUP_REMOVED lines=10> */
.L_x_35:
[----:B------:R-:W-:Y:S05]  /*1d20*/  BSYNC B0 ;  /* 0x0000000000007941 */ /* 0x000fea0003800000 */
.L_x_34:
[----:B-----5:R-:W-:Y:S01]  /*1d30*/  LOP3.LUT R14, R17, 0xffffe000, RZ, 0xc0, !PT ;  /* 0xffffe000110e7812 */ /* 0x020fe200078ec0ff */
[----:B------:R-:W-:Y:S01]  /*1d40*/  BSSY B0, `(.L_x_36) ;  /* 0x0000009000007945 */ /* 0x000fe20003800000 */
[----:B------:R-:W-:-:S03]  /*1d50*/  ISETP.GT.AND P1, PT, R2, 0x11, PT ;  /* 0x000000110200780c */ /* 0x000fc60003f24270 */
[----:B0-----:R-:W-:Y:S01]  /*1d60*/  FMUL R11, R14, R3 ;  /* 0x000000030e0b7220 */ /* 0x001fe20000400000 */
[----:B------:R-:W-:-:S03]  /*1d70*/  ISETP.GT.AND P3, PT, R10, RZ, P1 ;  /* 0x000000ff0a00720c */ /* 0x000fc60000f64270 */
[----:B------:R-:W-:-:S05]  /*1d80*/  FFMA R11, R32, R0, R11 ;  /* 0x00000000200b7223 */ /* 0x000fca000000000b */
[----:B------:R-:W-:-:S05]  /*1d90*/  F2FP.TF32.F32.PACK_B R11, R11 ;  /* 0x0000000bff0b723e */ /* 0x000fca00024050ff */
[----:B------:R0:W-:Y:S01]  /*1da0*/  @P2 STG.E desc[UR10][R8.64+0x40], R11 ;  /* 0x0000400b08002986 */ /* 0x0001e2000c10190a */
[----:B------:R-:W-:Y:S05]  /*1db0*/  @!P3 BRA `(.L_x_37) ;  /* 0x000000000004b947 */ /* 0x000fea0003800000 */
[----:B------:R0:W5:Y:S02]  /*1dc0*/  LDG.E.LTC128B R17, desc[UR10][R6.64+0x44] ;  /* 0x0000440a06117981 */ /* 0x000164000c1e1920 */
.L_x_37:
[----:B------:R-:W-:Y:S05]  /*1dd0*/  BSYNC B0 ;  /* 0x0000000000007941 */ /* 0x000fea0003800000 */
.L_x_36:
        /* <DEDUP_REMOVED lines=9> */
.L_x_39:
[----:B------:R-:W-:Y:S05]  /*1e70*/  BSYNC B0 ;  /* 0x0000000000007941 */ /* 0x000fea0003800000 */
.L_x_38:
        /* <DEDUP_REMOVED lines=9> */
.L_x_41:
[----:B------:R-:W-:Y:S05]  /*1f10*/  BSYNC B0 ;  /* 0x0000000000007941 */ /* 0x000fea0003800000 */
.L_x_40:
        /* <DEDUP_REMOVED lines=10> */
.L_x_43:
[----:B------:R-:W-:Y:S05]  /*1fc0*/  BSYNC B0 ;  /* 0x0000000000007941 */ /* 0x000fea0003800000 */
.L_x_42:
        /* <DEDUP_REMOVED lines=10> */
.L_x_45:
[----:B------:R-:W-:Y:S05]  /*2070*/  BSYNC B0 ;  /* 0x0000000000007941 */ /* 0x000fea0003800000 */
.L_x_44:
        /* <DEDUP_REMOVED lines=9> */
.L_x_47:
[----:B------:R-:W-:Y:S05]  /*2110*/  BSYNC B0 ;  /* 0x0000000000007941 */ /* 0x000fea0003800000 */
.L_x_46:
        /* <DEDUP_REMOVED lines=9> */
.L_x_49:
[----:B------:R-:W-:Y:S05]  /*21b0*/  BSYNC B0 ;  /* 0x0000000000007941 */ /* 0x000fea0003800000 */
.L_x_48:
        /* <DEDUP_REMOVED lines=10> */
.L_x_51:
[----:B------:R-:W-:Y:S05]  /*2260*/  BSYNC B0 ;  /* 0x0000000000007941 */ /* 0x000fea0003800000 */
.L_x_50:
        /* <DEDUP_REMOVED lines=10> */
.L_x_53:
[----:B------:R-:W-:Y:S05]  /*2310*/  BSYNC B0 ;  /* 0x0000000000007941 */ /* 0x000fea0003800000 */
.L_x_52:
        /* <DEDUP_REMOVED lines=9> */
.L_x_55:
[----:B------:R-:W-:Y:S05]  /*23b0*/  BSYNC B0 ;  /* 0x0000000000007941 */ /* 0x000fea0003800000 */
.L_x_54:
        /* <DEDUP_REMOVED lines=9> */
.L_x_57:
[----:B------:R-:W-:Y:S05]  /*2450*/  BSYNC B0 ;  /* 0x0000000000007941 */ /* 0x000fea0003800000 */
.L_x_56:
        /* <DEDUP_REMOVED lines=10> */
.L_x_59:
[----:B------:R-:W-:Y:S05]  /*2500*/  BSYNC B0 ;  /* 0x0000000000007941 */ /* 0x000fea0003800000 */
.L_x_58:
        /* <DEDUP_REMOVED lines=10> */
.L_x_61:
[----:B------:R-:W-:Y:S05]  /*25b0*/  BSYNC B0 ;  /* 0x0000000000007941 */ /* 0x000fea0003800000 */
.L_x_60:
        /* <DEDUP_REMOVED lines=9> */
.L_x_63:
[----:B------:R-:W-:Y:S05]  /*2650*/  BSYNC B0 ;  /* 0x0000000000007941 */ /* 0x000fea0003800000 */
.L_x_62:
        /* <DEDUP_REMOVED lines=9> */
.L_x_65:
[----:B------:R-:W-:Y:S05]  /*26f0*/  BSYNC B0 ;  /* 0x0000000000007941 */ /* 0x000fea0003800000 */
.L_x_64:
        /* <DEDUP_REMOVED lines=10> */
.L_x_67:
[----:B------:R-:W-:Y:S05]  /*27a0*/  BSYNC B0 ;  /* 0x0000000000007941 */ /* 0x000fea0003800000 */
.L_x_66:
        /* <DEDUP_REMOVED lines=10> */
.L_x_69:
[----:B------:R-:W-:Y:S05]  /*2850*/  BSYNC B0 ;  /* 0x0000000000007941 */ /* 0x000fea0003800000 */
.L_x_68:
        /* <DEDUP_REMOVED lines=9> */
.L_x_71:
[----:B------:R-:W-:Y:S05]  /*28f0*/  BSYNC B0 ;  /* 0x0000000000007941 */ /* 0x000fea0003800000 */
.L_x_70:
        /* <DEDUP_REMOVED lines=9> */
.L_x_73:
[----:B------:R-:W-:Y:S05]  /*2990*/  BSYNC B0 ;  /* 0x0000000000007941 */ /* 0x000fea0003800000 */
.L_x_72:
        /* <DEDUP_REMOVED lines=10> */
.L_x_75:
[----:B------:R-:W-:Y:S05]  /*2a40*/  BSYNC B0 ;  /* 0x0000000000007941 */ /* 0x000fea0003800000 */
.L_x_74:
        /* <DEDUP_REMOVED lines=10> */
.L_x_77:
[----:B------:R-:W-:Y:S05]  /*2af0*/  BSYNC B0 ;  /* 0x0000000000007941 */ /* 0x000fea0003800000 */
.L_x_76:
        /* <DEDUP_REMOVED lines=9> */
.L_x_79:
[----:B------:R-:W-:Y:S05]  /*2b90*/  BSYNC B0 ;  /* 0x0000000000007941 */ /* 0x000fea0003800000 */
.L_x_78:
        /* <DEDUP_REMOVED lines=9> */
.L_x_81:
[----:B------:R-:W-:Y:S05]  /*2c30*/  BSYNC B0 ;  /* 0x0000000000007941 */ /* 0x000fea0003800000 */
.L_x_80:
        /* <DEDUP_REMOVED lines=10> */
.L_x_83:
[----:B------:R-:W-:Y:S05]  /*2ce0*/  BSYNC B0 ;  /* 0x0000000000007941 */ /* 0x000fea0003800000 */
.L_x_82:
        /* <DEDUP_REMOVED lines=10> */
.L_x_85:
[----:B------:R-:W-:Y:S05]  /*2d90*/  BSYNC B0 ;  /* 0x0000000000007941 */ /* 0x000fea0003800000 */
.L_x_84:
        /* <DEDUP_REMOVED lines=9> */
.L_x_87:
[----:B------:R-:W-:Y:S05]  /*2e30*/  BSYNC B0 ;  /* 0x0000000000007941 */ /* 0x000fea0003800000 */
.L_x_86:
        /* <DEDUP_REMOVED lines=9> */
.L_x_89:
[----:B------:R-:W-:Y:S05]  /*2ed0*/  BSYNC B0 ;  /* 0x0000000000007941 */ /* 0x000fea0003800000 */
.L_x_88:
        /* <DEDUP_REMOVED lines=10> */
.L_x_91:
[----:B------:R-:W-:Y:S05]  /*2f80*/  BSYNC B0 ;  /* 0x0000000000007941 */ /* 0x000fea0003800000 */
.L_x_90:
        /* <DEDUP_REMOVED lines=10> */
.L_x_93:
[----:B------:R-:W-:Y:S05]  /*3030*/  BSYNC B0 ;  /* 0x0000000000007941 */ /* 0x000fea0003800000 */
.L_x_92:
        /* <DEDUP_REMOVED lines=9> */
.L_x_95:
[----:B------:R-:W-:Y:S05]  /*30d0*/  BSYNC B0 ;  /* 0x0000000000007941 */ /* 0x000fea0003800000 */
.L_x_94:
        /* <DEDUP_REMOVED lines=9> */
.L_x_97:
[----:B------:R-:W-:Y:S05]  /*3170*/  BSYNC B0 ;  /* 0x0000000000007941 */ /* 0x000fea0003800000 */
.L_x_96:
        /* <DEDUP_REMOVED lines=10> */
.L_x_99:
[----:B------:R-:W-:Y:S05]  /*3220*/  BSYNC B0 ;  /* 0x0000000000007941 */ /* 0x000fea0003800000 */
.L_x_98:
        /* <DEDUP_REMOVED lines=10> */
.L_x_101:
[----:B------:R-:W-:Y:S05]  /*32d0*/  BSYNC B0 ;  /* 0x0000000000007941 */ /* 0x000fea0003800000 */
.L_x_100:
        /* <DEDUP_REMOVED lines=9> */
.L_x_103:
[----:B------:R-:W-:Y:S05]  /*3370*/  BSYNC B0 ;  /* 0x0000000000007941 */ /* 0x000fea0003800000 */
.L_x_102:
        /* <DEDUP_REMOVED lines=9> */
.L_x_105:
[----:B------:R-:W-:Y:S05]  /*3410*/  BSYNC B0 ;  /* 0x0000000000007941 */ /* 0x000fea0003800000 */
.L_x_104:
        /* <DEDUP_REMOVED lines=10> */
.L_x_107:
[----:B------:R-:W-:Y:S05]  /*34c0*/  BSYNC B0 ;  /* 0x0000000000007941 */ /* 0x000fea0003800000 */
.L_x_106:
        /* <DEDUP_REMOVED lines=10> */
.L_x_109:
[----:B------:R-:W-:Y:S05]  /*3570*/  BSYNC B0 ;  /* 0x0000000000007941 */ /* 0x000fea0003800000 */
.L_x_108:
        /* <DEDUP_REMOVED lines=9> */
.L_x_111:
[----:B------:R-:W-:Y:S05]  /*3610*/  BSYNC B0 ;  /* 0x0000000000007941 */ /* 0x000fea0003800000 */
.L_x_110:
        /* <DEDUP_REMOVED lines=9> */
.L_x_113:
[----:B------:R-:W-:Y:S05]  /*36b0*/  BSYNC B0 ;  /* 0x0000000000007941 */ /* 0x000fea0003800000 */
.L_x_112:
        /* <DEDUP_REMOVED lines=10> */
.L_x_115:
[----:B------:R-:W-:Y:S05]  /*3760*/  BSYNC B0 ;  /* 0x0000000000007941 */ /* 0x000fea0003800000 */
.L_x_114:
        /* <DEDUP_REMOVED lines=10> */
.L_x_117:
[----:B------:R-:W-:Y:S05]  /*3810*/  BSYNC B0 ;  /* 0x0000000000007941 */ /* 0x000fea0003800000 */
.L_x_116:
        /* <DEDUP_REMOVED lines=9> */
.L_x_119:
[----:B------:R-:W-:Y:S05]  /*38b0*/  BSYNC B0 ;  /* 0x0000000000007941 */ /* 0x000fea0003800000 */
.L_x_118:
        /* <DEDUP_REMOVED lines=9> */
.L_x_121:
[----:B------:R-:W-:Y:S05]  /*3950*/  BSYNC B0 ;  /* 0x0000000000007941 */ /* 0x000fea0003800000 */
.L_x_120:
        /* <DEDUP_REMOVED lines=10> */
.L_x_123:
[----:B------:R-:W-:Y:S05]  /*3a00*/  BSYNC B0 ;  /* 0x0000000000007941 */ /* 0x000fea0003800000 */
.L_x_122:
        /* <DEDUP_REMOVED lines=10> */
.L_x_125:
[----:B------:R-:W-:Y:S05]  /*3ab0*/  BSYNC B0 ;  /* 0x0000000000007941 */ /* 0x000fea0003800000 */
.L_x_124:
        /* <DEDUP_REMOVED lines=9> */
.L_x_127:
[----:B------:R-:W-:Y:S05]  /*3b50*/  BSYNC B0 ;  /* 0x0000000000007941 */ /* 0x000fea0003800000 */
.L_x_126:
        /* <DEDUP_REMOVED lines=9> */
.L_x_129:
[----:B------:R-:W-:Y:S05]  /*3bf0*/  BSYNC B0 ;  /* 0x0000000000007941 */ /* 0x000fea0003800000 */
.L_x_128:
        /* <DEDUP_REMOVED lines=10> */
.L_x_131:
[----:B------:R-:W-:Y:S05]  /*3ca0*/  BSYNC B0 ;  /* 0x0000000000007941 */ /* 0x000fea0003800000 */
.L_x_130:
        /* <DEDUP_REMOVED lines=10> */
.L_x_133:
[----:B------:R-:W-:Y:S05]  /*3d50*/  BSYNC B0 ;  /* 0x0000000000007941 */ /* 0x000fea0003800000 */
.L_x_132:
        /* <DEDUP_REMOVED lines=9> */
.L_x_135:
[----:B------:R-:W-:Y:S05]  /*3df0*/  BSYNC B0 ;  /* 0x0000000000007941 */ /* 0x000fea0003800000 */
.L_x_134:
        /* <DEDUP_REMOVED lines=9> */
.L_x_137:
[----:B------:R-:W-:Y:S05]  /*3e90*/  BSYNC B0 ;  /* 0x0000000000007941 */ /* 0x000fea0003800000 */
.L_x_136:
        /* <DEDUP_REMOVED lines=10> */
.L_x_139:
[----:B------:R-:W-:Y:S05]  /*3f40*/  BSYNC B0 ;  /* 0x0000000000007941 */ /* 0x000fea0003800000 */
.L_x_138:
        /* <DEDUP_REMOVED lines=10> */
.L_x_141:
[----:B------:R-:W-:Y:S05]  /*3ff0*/  BSYNC B0 ;  /* 0x0000000000007941 */ /* 0x000fea0003800000 */
.L_x_140:
        /* <DEDUP_REMOVED lines=9> */
.L_x_143:
[----:B------:R-:W-:Y:S05]  /*4090*/  BSYNC B0 ;  /* 0x0000000000007941 */ /* 0x000fea0003800000 */
.L_x_142:
[----:B-----5:R-:W-:Y:S01]  /*40a0*/  LOP3.LUT R2, R17, 0xffffe000, RZ, 0xc0, !PT ;  /* 0xffffe00011027812 */ /* 0x020fe200078ec0ff */
[----:B01----:R-:W-:Y:S01]  /*40b0*/  @P0 IMAD.MOV.U32 R6, RZ, RZ, R12 ;  /* 0x000000ffff060224 */ /* 0x003fe200078e000c */
[----:B------:R-:W-:Y:S01]  /*40c0*/  ISETP.GT.AND P1, PT, R10, 0x8, P1 ;  /* 0x000000080a00780c */ /* 0x000fe20000f24270 */
[----:B------:R-:W-:Y:S02]  /*40d0*/  BSSY B0, `(.L_x_144) ;  /* 0x0000008000007945 */ /* 0x000fe40003800000 */
[----:B------:R-:W-:-:S04]  /*40e0*/  FMUL R7, R2, R3 ;  /* 0x0000000302077220 */ /* 0x000fc80000400000 */
[----:B--2---:R-:W-:Y:S01]  /*40f0*/  FFMA R9, R86, R0, R7 ;  /* 0x0000000056097223 */ /* 0x004fe20000000007 */
[----:B------:R-:W-:-:S04]  /*4100*/  @P0 IMAD.MOV.U32 R7, RZ, RZ, R13 ;  /* 0x000000ffff070224 */ /* 0x000fc800078e000d */
[----:B------:R-:W-:-:S05]  /*4110*/  F2FP.TF32.F32.PACK_B R9, R9 ;  /* 0x00000009ff09723e */ /* 0x000fca00024050ff */
[----:B------:R0:W-:Y:S01]  /*4120*/  @P0 STG.E desc[UR10][R6.64+0x1e0], R9 ;  /* 0x0001e00906000986 */ /* 0x0001e2000c10190a */
[----:B------:R-:W-:Y:S05]  /*4130*/  @!P1 BRA `(.L_x_145) ;  /* 0x0000000000049947 */ /* 0x000fea0003800000 */
[----:B------:R1:W5:Y:S02]  /*4140*/  LDG.E.LTC128B R17, desc[UR10][R4.64+0x1e4] ;  /* 0x0001e40a04117981 */ /* 0x000364000c1e1920 */
.L_x_145:
[----:B------:R-:W-:Y:S05]  /*4150*/  BSYNC B0 ;  /* 0x0000000000007941 */ /* 0x000fea0003800000 */
.L_x_144:
[----:B-----5:R-:W-:-:S05]  /*4160*/  LOP3.LUT R2, R17, 0xffffe000, RZ, 0xc0, !PT ;  /* 0xffffe00011027812 */ /* 0x020fca00078ec0ff */
[----:B------:R-:W-:-:S04]  /*4170*/  FMUL R2, R2, R3 ;  /* 0x0000000302027220 */ /* 0x000fc80000400000 */
[----:B------:R-:W-:Y:S01]  /*4180*/  FFMA R2, R87, R0, R2 ;  /* 0x0000000057027223 */ /* 0x000fe20000000002 */
[----:B------:R-:W-:Y:S06]  /*4190*/  @!P1 EXIT ;  /* 0x000000000000994d */ /* 0x000fec0003800000 */
[----:B------:R-:W-:-:S05]  /*41a0*/  F2FP.TF32.F32.PACK_B R3, R2 ;  /* 0x00000002ff03723e */ /* 0x000fca00024050ff */
[----:B------:R-:W-:Y:S01]  /*41b0*/  STG.E desc[UR10][R12.64+0x1e4], R3 ;  /* 0x0001e4030c007986 */ /* 0x000fe2000c10190a */
[----:B------:R-:W-:Y:S05]  /*41c0*/  EXIT ;  /* 0x000000000000794d */ /* 0x000fea0003800000 */
.L_x_21:
[----:B------:R-:W-:Y:S01]  /*41d0*/  ULDC.64 UR4, c[0x0][0x5c8] ;  /* 0x0001720000047ab9 */ /* 0x000fe20000000a00 */
[-C--:B------:R-:W-:Y:S01]  /*41e0*/  FMUL R3, R24, R0.reuse ;  /* 0x0000000018037220 */ /* 0x080fe20000400000 */
[----:B------:R-:W-:Y:S01]  /*41f0*/  LEA R4, P1, R12, UR4, 0x2 ;  /* 0x000000040c047c11 */ /* 0x000fe2000f8210ff */
[-C--:B------:R-:W-:Y:S01]  /*4200*/  FMUL R25, R25, R0.reuse ;  /* 0x0000000019197220 */ /* 0x080fe20000400000 */
[----:B------:R-:W-:Y:S01]  /*4210*/  ISETP.GT.AND P2, PT, R2, 0x1, PT ;  /* 0x000000010200780c */ /* 0x000fe20003f44270 */
[-C--:B------:R-:W-:Y:S01]  /*4220*/  FMUL R9, R26, R0.reuse ;  /* 0x000000001a097220 */ /* 0x080fe20000400000 */
[----:B------:R-:W-:Y:S01]  /*4230*/  F2FP.TF32.F32.PACK_B R3, R3 ;  /* 0x00000003ff03723e */ /* 0x000fe200024050ff */
[-C--:B------:R-:W-:Y:S01]  /*4240*/  FMUL R27, R27, R0.reuse ;  /* 0x000000001b1b7220 */ /* 0x080fe20000400000 */
[----:B------:R-:W-:Y:S01]  /*4250*/  LEA.HI.X R5, R12, UR5, R19, 0x2, P1 ;  /* 0x000000050c057c11 */ /* 0x000fe200088f1413 */
[-C--:B------:R-:W-:Y:S01]  /*4260*/  FMUL R29, R29, R0.reuse ;  /* 0x000000001d1d7220 */ /* 0x080fe20000400000 */
[C---:B------:R-:W-:Y:S01]  /*4270*/  ISETP.GT.AND P4, PT, R10.reuse, RZ, P2 ;  /* 0x000000ff0a00720c */ /* 0x040fe20001784270 */
[-C--:B------:R-:W-:Y:S01]  /*4280*/  FMUL R31, R31, R0.reuse ;  /* 0x000000001f1f7220 */ /* 0x080fe20000400000 */
[----:B------:R-:W-:Y:S01]  /*4290*/  ISETP.GT.AND P1, PT, R10, 0x8, P0 ;  /* 0x000000080a00780c */ /* 0x000fe20000724270 */
[----:B------:R0:W-:Y:S01]  /*42a0*/  @P3 STG.E desc[UR10][R4.64], R3 ;  /* 0x0000000304003986 */ /* 0x0001e2000c10190a */
[C---:B------:R-:W-:Y:S01]  /*42b0*/  SHF.L.U64.HI R11, R16.reuse, 0x2, R11 ;  /* 0x00000002100b7819 */ /* 0x040fe2000001020b */
[----:B------:R-:W-:Y:S01]  /*42c0*/  FMUL R33, R33, R0 ;  /* 0x0000000021217220 */ /* 0x000fe20000400000 */
[----:B------:R-:W-:Y:S01]  /*42d0*/  LEA R6, P3, R16, R4, 0x2 ;  /* 0x0000000410067211 */ /* 0x000fe200078610ff */
[-C--:B------:R-:W-:Y:S01]  /*42e0*/  FMUL R35, R35, R0.reuse ;  /* 0x0000000023237220 */ /* 0x080fe20000400000 */
[----:B------:R-:W-:Y:S01]  /*42f0*/  ISETP.GT.AND P2, PT, R10, 0x8, P2 ;  /* 0x000000080a00780c */ /* 0x000fe20001744270 */
[-C--:B------:R-:W-:Y:S01]  /*4300*/  FMUL R37, R37, R0.reuse ;  /* 0x0000000025257220 */ /* 0x080fe20000400000 */
[----:B------:R-:W-:Y:S01]  /*4310*/  F2FP.TF32.F32.PACK_B R25, R25 ;  /* 0x00000019ff19723e */ /* 0x000fe200024050ff */
[----:B------:R-:W-:Y:S01]  /*4320*/  IMAD.X R7, R11, 0x1, R5, P3 ;  /* 0x000000010b077824 */ /* 0x000fe200018e0605 */
[----:B------:R-:W-:Y:S01]  /*4330*/  F2FP.TF32.F32.PACK_B R9, R9 ;  /* 0x00000009ff09723e */ /* 0x000fe200024050ff */
[-C--:B------:R-:W-:Y:S01]  /*4340*/  FMUL R11, R30, R0.reuse ;  /* 0x000000001e0b7220 */ /* 0x080fe20000400000 */
[C---:B------:R-:W-:Y:S01]  /*4350*/  ISETP.GT.AND P0, PT, R2.reuse, 0x8, PT ;  /* 0x000000080200780c */ /* 0x040fe20003f04270 */
[----:B------:R-:W-:Y:S01]  /*4360*/  @P4 STG.E desc[UR10][R4.64+0x4], R25 ;  /* 0x0000041904004986 */ /* 0x000fe2000c10190a */
[----:B------:R-:W-:Y:S01]  /*4370*/  ISETP.GT.AND P3, PT, R2, 0x9, PT ;  /* 0x000000090200780c */ /* 0x000fe20003f64270 */
[-C--:B0-----:R-:W-:Y:S01]  /*4380*/  FMUL R3, R28, R0.reuse ;  /* 0x000000001c037220 */ /* 0x081fe20000400000 */
[C---:B------:R-:W-:Y:S01]  /*4390*/  ISETP.GT.AND P4, PT, R10.reuse, RZ, P0 ;  /* 0x000000ff0a00720c */ /* 0x040fe20000784270 */
[----:B------:R0:W-:Y:S01]  /*43a0*/  @P1 STG.E desc[UR10][R6.64], R9 ;  /* 0x0000000906001986 */ /* 0x0001e2000c10190a */
[----:B------:R-:W-:Y:S01]  /*43b0*/  F2FP.TF32.F32.PACK_B R27, R27 ;  /* 0x0000001bff1b723e */ /* 0x000fe200024050ff */
[-C--:B------:R-:W-:Y:S01]  /*43c0*/  FMUL R39, R39, R0.reuse ;  /* 0x0000000027277220 */ /* 0x080fe20000400000 */
[C---:B------:R-:W-:Y:S01]  /*43d0*/  ISETP.GT.AND P1, PT, R10.reuse, RZ, P3 ;  /* 0x000000ff0a00720c */ /* 0x040fe20001f24270 */
[-C--:B------:R-:W-:Y:S01]  /*43e0*/  FMUL R41, R41, R0.reuse ;  /* 0x0000000029297220 */ /* 0x080fe20000400000 */
[----:B------:R-:W-:Y:S01]  /*43f0*/  F2FP.TF32.F32.PACK_B R3, R3 ;  /* 0x00000003ff03723e */ /* 0x000fe200024050ff */
[----:B------:R-:W-:Y:S01]  /*4400*/  @P2 STG.E desc[UR10][R6.64+0x4], R27 ;  /* 0x0000041b06002986 */ /* 0x000fe2000c10190a */
[----:B------:R-:W-:Y:S01]  /*4410*/  ISETP.GT.AND P2, PT, R10, 0x8, P0 ;  /* 0x000000080a00780c */ /* 0x000fe20000744270 */
[-C--:B------:R-:W-:Y:S01]  /*4420*/  FMUL R43, R43, R0.reuse ;  /* 0x000000002b2b7220 */ /* 0x080fe20000400000 */
[----:B------:R-:W-:Y:S01]  /*4430*/  ISETP.GT.AND P0, PT, R2, 0x10, PT ;  /* 0x000000100200780c */ /* 0x000fe20003f04270 */
[-C--:B------:R-:W-:Y:S01]  /*4440*/  FMUL R45, R45, R0.reuse ;  /* 0x000000002d2d7220 */ /* 0x080fe20000400000 */
[----:B------:R-:W-:Y:S01]  /*4450*/  F2FP.TF32.F32.PACK_B R29, R29 ;  /* 0x0000001dff1d723e */ /* 0x000fe200024050ff */
[----:B------:R1:W-:Y:S01]  /*4460*/  @P4 STG.E desc[UR10][R4.64+0x20], R3 ;  /* 0x0000200304004986 */ /* 0x0003e2000c10190a */
[----:B------:R-:W-:Y:S01]  /*4470*/  ISETP.GT.AND P3, PT, R10, 0x8, P3 ;  /* 0x000000080a00780c */ /* 0x000fe20001f64270 */
[-C--:B0-----:R-:W-:Y:S01]  /*4480*/  FMUL R9, R34, R0.reuse ;  /* 0x0000000022097220 */ /* 0x081fe20000400000 */
[----:B------:R-:W-:Y:S01]  /*4490*/  ISETP.GT.AND P5, PT, R10, RZ, P0 ;  /* 0x000000ff0a00720c */ /* 0x000fe200007a4270 */
[----:B------:R-:W-:Y:S01]  /*44a0*/  @P1 STG.E desc[UR10][R4.64+0x24], R29 ;  /* 0x0000241d04001986 */ /* 0x000fe2000c10190a */
[----:B------:R-:W-:Y:S01]  /*44b0*/  F2FP.TF32.F32.PACK_B R11, R11 ;  /* 0x0000000bff0b723e */ /* 0x000fe200024050ff */
[-C--:B------:R-:W-:Y:S01]  /*44c0*/  FMUL R47, R47, R0.reuse ;  /* 0x000000002f2f7220 */ /* 0x080fe20000400000 */
[----:B------:R-:W-:Y:S01]  /*44d0*/  ISETP.GT.AND P1, PT, R2, 0x11, PT ;  /* 0x000000110200780c */ /* 0x000fe20003f24270 */
[-C--:B------:R-:W-:Y:S01]  /*44e0*/  FMUL R49, R49, R0.reuse ;  /* 0x0000000031317220 */ /* 0x080fe20000400000 */
[----:B------:R-:W-:Y:S01]  /*44f0*/  F2FP.TF32.F32.PACK_B R31, R31 ;  /* 0x0000001fff1f723e */ /* 0x000fe200024050ff */
[----:B------:R0:W-:Y:S01]  /*4500*/  @P2 STG.E desc[UR10][R6.64+0x20], R11 ;  /* 0x0000200b06002986 */ /* 0x0001e2000c10190a */
[----:B------:R-:W-:Y:S01]  /*4510*/  ISETP.GT.AND P4, PT, R10, RZ, P1 ;  /* 0x000000ff0a00720c */ /* 0x000fe20000f84270 */
[-C--:B-1----:R-:W-:Y:S01]  /*4520*/  FMUL R3, R32, R0.reuse ;  /* 0x0000000020037220 */ /* 0x082fe20000400000 */
[----:B------:R-:W-:Y:S01]  /*4530*/  ISETP.GT.AND P2, PT, R10, 0x8, P0 ;  /* 0x000000080a00780c */ /* 0x000fe20000744270 */
[----:B------:R-:W-:Y:S01]  /*4540*/  @P3 STG.E desc[UR10][R6.64+0x24], R31 ;  /* 0x0000241f06003986 */ /* 0x000fe2000c10190a */
[----:B------:R-:W-:Y:S01]  /*4550*/  ISETP.GT.AND P0, PT, R2, 0x18, PT ;  /* 0x000000180200780c */ /* 0x000fe20003f04270 */
[-C--:B------:R-:W-:Y:S01]  /*4560*/  FMUL R51, R51, R0.reuse ;  /* 0x0000000033337220 */ /* 0x080fe20000400000 */
[----:B------:R-:W-:Y:S01]  /*4570*/  F2FP.TF32.F32.PACK_B R3, R3 ;  /* 0x00000003ff03723e */ /* 0x000fe200024050ff */
[-C--:B------:R-:W-:Y:S01]  /*4580*/  FMUL R53, R53, R0.reuse ;  /* 0x0000000035357220 */ /* 0x080fe20000400000 */
[C---:B------:R-:W-:Y:S01]  /*4590*/  ISETP.GT.AND P3, PT, R10.reuse, 0x8, P1 ;  /* 0x000000080a00780c */ /* 0x040fe20000f64270 */
[-C--:B------:R-:W-:Y:S01]  /*45a0*/  FMUL R55, R55, R0.reuse ;  /* 0x0000000037377220 */ /* 0x080fe20000400000 */
[----:B------:R-:W-:Y:S01]  /*45b0*/  F2FP.TF32.F32.PACK_B R33, R33 ;  /* 0x00000021ff21723e */ /* 0x000fe200024050ff */
[----:B------:R1:W-:Y:S01]  /*45c0*/  @P5 STG.E desc[UR10][R4.64+0x40], R3 ;  /* 0x0000400304005986 */ /* 0x0003e2000c10190a */
[----:B------:R-:W-:Y:S01]  /*45d0*/  ISETP.GT.AND P5, PT, R10, RZ, P0 ;  /* 0x000000ff0a00720c */ /* 0x000fe200007a4270 */
[-C--:B0-----:R-:W-:Y:S01]  /*45e0*/  FMUL R11, R38, R0.reuse ;  /* 0x00000000260b7220 */ /* 0x081fe20000400000 */
[----:B------:R-:W-:Y:S01]  /*45f0*/  F2FP.TF32.F32.PACK_B R9, R9 ;  /* 0x00000009ff09723e */ /* 0x000fe200024050ff */
[----:B------:R-:W-:Y:S01]  /*4600*/  @P4 STG.E desc[UR10][R4.64+0x44], R33 ;  /* 0x0000442104004986 */ /* 0x000fe2000c10190a */
[----:B------:R-:W-:Y:S01]  /*4610*/  ISETP.GT.AND P1, PT, R2, 0x19, PT ;  /* 0x000000190200780c */ /* 0x000fe20003f24270 */
[-C--:B------:R-:W-:Y:S01]  /*4620*/  FMUL R57, R57, R0.reuse ;  /* 0x0000000039397220 */ /* 0x080fe20000400000 */
[----:B------:R-:W-:Y:S01]  /*4630*/  F2FP.TF32.F32.PACK_B R35, R35 ;  /* 0x00000023ff23723e */ /* 0x000fe200024050ff */
[----:B------:R0:W-:Y:S01]  /*4640*/  @P2 STG.E desc[UR10][R6.64+0x40], R9 ;  /* 0x0000400906002986 */ /* 0x0001e2000c10190a */
[C---:B------:R-:W-:Y:S01]  /*4650*/  ISETP.GT.AND P4, PT, R10.reuse, RZ, P1 ;  /* 0x000000ff0a00720c */ /* 0x040fe20000f84270 */
[-C--:B------:R-:W-:Y:S01]  /*4660*/  FMUL R59, R59, R0.reuse ;  /* 0x000000003b3b7220 */ /* 0x080fe20000400000 */
[----:B------:R-:W-:Y:S01]  /*4670*/  ISETP.GT.AND P2, PT, R10, 0x8, P0 ;  /* 0x000000080a00780c */ /* 0x000fe20000744270 */
[-C--:B-1----:R-:W-:Y:S01]  /*4680*/  FMUL R3, R36, R0.reuse ;  /* 0x0000000024037220 */ /* 0x082fe20000400000 */
[----:B------:R-:W-:Y:S01]  /*4690*/  ISETP.GT.AND P0, PT, R2, 0x20, PT ;  /* 0x000000200200780c */ /* 0x000fe20003f04270 */
[----:B------:R-:W-:Y:S01]  /*46a0*/  @P3 STG.E desc[UR10][R6.64+0x44], R35 ;  /* 0x0000442306003986 */ /* 0x000fe2000c10190a */
[----:B------:R-:W-:Y:S01]  /*46b0*/  ISETP.GT.AND P3, PT, R10, 0x8, P1 ;  /* 0x000000080a00780c */ /* 0x000fe20000f64270 */
[-C--:B------:R-:W-:Y:S01]  /*46c0*/  FMUL R61, R61, R0.reuse ;  /* 0x000000003d3d7220 */ /* 0x080fe20000400000 */
[----:B------:R-:W-:Y:S01]  /*46d0*/  F2FP.TF32.F32.PACK_B R3, R3 ;  /* 0x00000003ff03723e */ /* 0x000fe200024050ff */
[-C--:B------:R-:W-:Y:S01]  /*46e0*/  FMUL R63, R63, R0.reuse ;  /* 0x000000003f3f7220 */ /* 0x080fe20000400000 */
[----:B------:R-:W-:Y:S01]  /*46f0*/  F2FP.TF32.F32.PACK_B R37, R37 ;  /* 0x00000025ff25723e */ /* 0x000fe200024050ff */
[-C--:B0-----:R-:W-:Y:S01]  /*4700*/  FMUL R9, R42, R0.reuse ;  /* 0x000000002a097220 */ /* 0x081fe20000400000 */
[----:B------:R-:W-:Y:S01]  /*4710*/  F2FP.TF32.F32.PACK_B R11, R11 ;  /* 0x0000000bff0b723e */ /* 0x000fe200024050ff */
[----:B------:R0:W-:Y:S01]  /*4720*/  @P5 STG.E desc[UR10][R4.64+0x60], R3 ;  /* 0x0000600304005986 */ /* 0x0001e2000c10190a */
[----:B------:R-:W-:Y:S01]  /*4730*/  ISETP.GT.AND P5, PT, R10, RZ, P0 ;  /* 0x000000ff0a00720c */ /* 0x000fe200007a4270 */
[-C--:B------:R-:W-:Y:S01]  /*4740*/  FMUL R65, R65, R0.reuse ;  /* 0x0000000041417220 */ /* 0x080fe20000400000 */
[----:B------:R-:W-:Y:S01]  /*4750*/  ISETP.GT.AND P1, PT, R2, 0x21, PT ;  /* 0x000000210200780c */ /* 0x000fe20003f24270 */
[----:B------:R-:W-:Y:S01]  /*4760*/  @P4 STG.E desc[UR10][R4.64+0x64], R37 ;  /* 0x0000642504004986 */ /* 0x000fe2000c10190a */
[----:B------:R-:W-:Y:S01]  /*4770*/  F2FP.TF32.F32.PACK_B R39, R39 ;  /* 0x00000027ff27723e */ /* 0x000fe200024050ff */
[-C--:B------:R-:W-:Y:S01]  /*4780*/  FMUL R67, R67, R0.reuse ;  /* 0x0000000043437220 */ /* 0x080fe20000400000 */
[C---:B------:R-:W-:Y:S01]  /*4790*/  ISETP.GT.AND P4, PT, R10.reuse, RZ, P1 ;  /* 0x000000ff0a00720c */ /* 0x040fe20000f84270 */
[----:B------:R1:W-:Y:S01]  /*47a0*/  @P2 STG.E desc[UR10][R6.64+0x60], R11 ;  /* 0x0000600b06002986 */ /* 0x0003e2000c10190a */
[----:B------:R-:W-:Y:S01]  /*47b0*/  ISETP.GT.AND P2, PT, R10, 0x8, P0 ;  /* 0x000000080a00780c */ /* 0x000fe20000744270 */
[-C--:B------:R-:W-:Y:S01]  /*47c0*/  FMUL R69, R69, R0.reuse ;  /* 0x0000000045457220 */ /* 0x080fe20000400000 */
[----:B------:R-:W-:Y:S01]  /*47d0*/  ISETP.GT.AND P0, PT, R2, 0x28, PT ;  /* 0x000000280200780c */ /* 0x000fe20003f04270 */
[-C--:B0-----:R-:W-:Y:S01]  /*47e0*/  FMUL R3, R40, R0.reuse ;  /* 0x0000000028037220 */ /* 0x081fe20000400000 */
[----:B------:R-:W-:Y:S01]  /*47f0*/  @P3 STG.E desc[UR10][R6.64+0x64], R39 ;  /* 0x0000642706003986 */ /* 0x000fe2000c10190a */
[----:B------:R-:W-:Y:S01]  /*4800*/  ISETP.GT.AND P3, PT, R10, 0x8, P1 ;  /* 0x000000080a00780c */ /* 0x000fe20000f64270 */
[-C--:B------:R-:W-:Y:S01]  /*4810*/  FMUL R71, R71, R0.reuse ;  /* 0x0000000047477220 */ /* 0x080fe20000400000 */
[----:B------:R-:W-:Y:S01]  /*4820*/  F2FP.TF32.F32.PACK_B R41, R41 ;  /* 0x00000029ff29723e */ /* 0x000fe200024050ff */
[-C--:B------:R-:W-:Y:S01]  /*4830*/  FMUL R73, R73, R0.reuse ;  /* 0x0000000049497220 */ /* 0x080fe20000400000 */
[----:B------:R-:W-:Y:S01]  /*4840*/  F2FP.TF32.F32.PACK_B R3, R3 ;  /* 0x00000003ff03723e */ /* 0x000fe200024050ff */
[-C--:B------:R-:W-:Y:S01]  /*4850*/  FMUL R75, R75, R0.reuse ;  /* 0x000000004b4b7220 */ /* 0x080fe20000400000 */
[----:B------:R-:W-:Y:S01]  /*4860*/  F2FP.TF32.F32.PACK_B R9, R9 ;  /* 0x00000009ff09723e */ /* 0x000fe200024050ff */
[-C--:B-1----:R-:W-:Y:S01]  /*4870*/  FMUL R11, R46, R0.reuse ;  /* 0x000000002e0b7220 */ /* 0x082fe20000400000 */
[----:B------:R-:W-:Y:S01]  /*4880*/  ISETP.GT.AND P1, PT, R2, 0x29, PT ;  /* 0x000000290200780c */ /* 0x000fe20003f24270 */
[----:B------:R0:W-:Y:S01]  /*4890*/  @P5 STG.E desc[UR10][R4.64+0x80], R3 ;  /* 0x0000800304005986 */ /* 0x0001e2000c10190a */
[C---:B------:R-:W-:Y:S01]  /*48a0*/  ISETP.GT.AND P5, PT, R10.reuse, RZ, P0 ;  /* 0x000000ff0a00720c */ /* 0x040fe200007a4270 */
[-C--:B------:R-:W-:Y:S01]  /*48b0*/  FMUL R77, R77, R0.reuse ;  /* 0x000000004d4d7220 */ /* 0x080fe20000400000 */
[----:B------:R-:W-:Y:S01]  /*48c0*/  F2FP.TF32.F32.PACK_B R43, R43 ;  /* 0x0000002bff2b723e */ /* 0x000fe200024050ff */
[----:B------:R-:W-:Y:S01]  /*48d0*/  @P4 STG.E desc[UR10][R4.64+0x84], R41 ;  /* 0x0000842904004986 */ /* 0x000fe2000c10190a */
[C---:B------:R-:W-:Y:S01]  /*48e0*/  ISETP.GT.AND P4, PT, R10.reuse, RZ, P1 ;  /* 0x000000ff0a00720c */ /* 0x040fe20000f84270 */
[-C--:B------:R-:W-:Y:S01]  /*48f0*/  FMUL R79, R79, R0.reuse ;  /* 0x000000004f4f7220 */ /* 0x080fe20000400000 */
[----:B------:R-:W-:Y:S01]  /*4900*/  F2FP.TF32.F32.PACK_B R45, R45 ;  /* 0x0000002dff2d723e */ /* 0x000fe200024050ff */
        /* <DEDUP_REMOVED lines=12> */
[----:B------:R-:W-:Y:S01]  /*49d0*/  ISETP.GT.AND P1, PT, R2, 0x31, PT ;  /* 0x000000310200780c */ /* 0x000fe20003f24270 */
[-C--:B-1----:R-:W-:Y:S01]  /*49e0*/  FMUL R9, R50, R0.reuse ;  /* 0x0000000032097220 */ /* 0x082fe20000400000 */
[----:B------:R-:W-:Y:S01]  /*49f0*/  F2FP.TF32.F32.PACK_B R47, R47 ;  /* 0x0000002fff2f723e */ /* 0x000fe200024050ff */
[----:B------:R0:W-:Y:S01]  /*4a00*/  @P5 STG.E desc[UR10][R4.64+0xa0], R3 ;  /* 0x0000a00304005986 */ /* 0x0001e2000c10190a */
[C---:B------:R-:W-:Y:S01]  /*4a10*/  ISETP.GT.AND P5, PT, R10.reuse, RZ, P0 ;  /* 0x000000ff0a00720c */ /* 0x040fe200007a4270 */
[-C--:B------:R-:W-:Y:S01]  /*4a20*/  FMUL R85, R85, R0.reuse ;  /* 0x0000000055557220 */ /* 0x080fe20000400000 */
[----:B------:R-:W-:Y:S01]  /*4a30*/  F2FP.TF32.F32.PACK_B R49, R49 ;  /* 0x00000031ff31723e */ /* 0x000fe200024050ff */
[----:B------:R-:W-:Y:S01]  /*4a40*/  @P4 STG.E desc[UR10][R4.64+0xa4], R45 ;  /* 0x0000a42d04004986 */ /* 0x000fe2000c10190a */
[----:B------:R-:W-:Y:S01]  /*4a50*/  ISETP.GT.AND P4, PT, R10, RZ, P1 ;  /* 0x000000ff0a00720c */ /* 0x000fe20000f84270 */
[----:B------:R-:W-:Y:S01]  /*4a60*/  FMUL R17, R86, R0 ;  /* 0x0000000056117220 */ /* 0x000fe20000400000 */
[----:B------:R-:W-:Y:S01]  /*4a70*/  F2FP.TF32.F32.PACK_B R9, R9 ;  /* 0x00000009ff09723e */ /* 0x000fe200024050ff */
[----:B------:R1:W-:Y:S01]  /*4a80*/  @P2 STG.E desc[UR10][R6.64+0xa0], R11 ;  /* 0x0000a00b06002986 */ /* 0x0003e2000c10190a */
[----:B------:R-:W-:-:S02]  /*4a90*/  ISETP.GT.AND P2, PT, R10, 0x8, P0 ;  /* 0x000000080a00780c */ /* 0x000fc40000744270 */
[----:B------:R-:W-:Y:S01]  /*4aa0*/  ISETP.GT.AND P0, PT, R2, 0x38, PT ;  /* 0x000000380200780c */ /* 0x000fe20003f04270 */
[-C--:B0-----:R-:W-:Y:S01]  /*4ab0*/  FMUL R3, R48, R0.reuse ;  /* 0x0000000030037220 */ /* 0x081fe20000400000 */
[----:B------:R-:W-:Y:S01]  /*4ac0*/  @P3 STG.E desc[UR10][R6.64+0xa4], R47 ;  /* 0x0000a42f06003986 */ /* 0x000fe2000c10190a */
[----:B------:R-:W-:Y:S02]  /*4ad0*/  ISETP.GT.AND P3, PT, R10, 0x8, P1 ;  /* 0x000000080a00780c */ /* 0x000fe40000f64270 */
[----:B------:R-:W-:Y:S02]  /*4ae0*/  ISETP.GT.AND P1, PT, R2, 0x39, PT ;  /* 0x000000390200780c */ /* 0x000fe40003f24270 */
[----:B------:R-:W-:Y:S02]  /*4af0*/  F2FP.TF32.F32.PACK_B R3, R3 ;  /* 0x00000003ff03723e */ /* 0x000fe400024050ff */
[----:B------:R-:W-:Y:S01]  /*4b00*/  F2FP.TF32.F32.PACK_B R51, R51 ;  /* 0x00000033ff33723e */ /* 0x000fe200024050ff */
[----:B-1----:R-:W-:Y:S01]  /*4b10*/  FMUL R11, R54, R0 ;  /* 0x00000000360b7220 */ /* 0x002fe20000400000 */
[----:B------:R-:W-:Y:S01]  /*4b20*/  F2FP.TF32.F32.PACK_B R53, R53 ;  /* 0x00000035ff35723e */ /* 0x000fe200024050ff */
[----:B------:R0:W-:Y:S01]  /*4b30*/  @P5 STG.E desc[UR10][R4.64+0xc0], R3 ;  /* 0x0000c00304005986 */ /* 0x0001e2000c10190a */
[----:B------:R-:W-:-:S02]  /*4b40*/  ISETP.GT.AND P5, PT, R10, RZ, P0 ;  /* 0x000000ff0a00720c */ /* 0x000fc400007a4270 */
[----:B------:R-:W-:Y:S01]  /*4b50*/  F2FP.TF32.F32.PACK_B R11, R11 ;  /* 0x0000000bff0b723e */ /* 0x000fe200024050ff */
[----:B------:R-:W-:Y:S01]  /*4b60*/  @P4 STG.E desc[UR10][R4.64+0xc4], R49 ;  /* 0x0000c43104004986 */ /* 0x000fe2000c10190a */
[C---:B------:R-:W-:Y:S02]  /*4b70*/  ISETP.GT.AND P4, PT, R10.reuse, RZ, P1 ;  /* 0x000000ff0a00720c */ /* 0x040fe40000f84270 */
[----:B------:R-:W-:Y:S01]  /*4b80*/  F2FP.TF32.F32.PACK_B R55, R55 ;  /* 0x00000037ff37723e */ /* 0x000fe200024050ff */
[----:B------:R1:W-:Y:S01]  /*4b90*/  @P2 STG.E desc[UR10][R6.64+0xc0], R9 ;  /* 0x0000c00906002986 */ /* 0x0003e2000c10190a */
[----:B------:R-:W-:Y:S02]  /*4ba0*/  ISETP.GT.AND P2, PT, R10, 0x8, P0 ;  /* 0x000000080a00780c */ /* 0x000fe40000744270 */
[----:B------:R-:W-:Y:S01]  /*4bb0*/  ISETP.GT.AND P0, PT, R2, 0x40, PT ;  /* 0x000000400200780c */ /* 0x000fe20003f04270 */
[----:B0-----:R-:W-:Y:S01]  /*4bc0*/  FMUL R3, R52, R0 ;  /* 0x0000000034037220 */ /* 0x001fe20000400000 */
[----:B------:R-:W-:Y:S01]  /*4bd0*/  @P3 STG.E desc[UR10][R6.64+0xc4], R51 ;  /* 0x0000c43306003986 */ /* 0x000fe2000c10190a */
[----:B------:R-:W-:-:S02]  /*4be0*/  ISETP.GT.AND P3, PT, R10, 0x8, P1 ;  /* 0x000000080a00780c */ /* 0x000fc40000f64270 */
[----:B------:R-:W-:Y:S02]  /*4bf0*/  ISETP.GT.AND P1, PT, R2, 0x41, PT ;  /* 0x000000410200780c */ /* 0x000fe40003f24270 */
[----:B------:R-:W-:Y:S01]  /*4c00*/  F2FP.TF32.F32.PACK_B R3, R3 ;  /* 0x00000003ff03723e */ /* 0x000fe200024050ff */
[----:B-1----:R-:W-:Y:S01]  /*4c10*/  FMUL R9, R58, R0 ;  /* 0x000000003a097220 */ /* 0x002fe20000400000 */
[----:B------:R-:W-:-:S03]  /*4c20*/  F2FP.TF32.F32.PACK_B R57, R57 ;  /* 0x00000039ff39723e */ /* 0x000fc600024050ff */
[----:B------:R0:W-:Y:S01]  /*4c30*/  @P5 STG.E desc[UR10][R4.64+0xe0], R3 ;  /* 0x0000e00304005986 */ /* 0x0001e2000c10190a */
[C---:B------:R-:W-:Y:S02]  /*4c40*/  ISETP.GT.AND P5, PT, R10.reuse, RZ, P0 ;  /* 0x000000ff0a00720c */ /* 0x040fe400007a4270 */
        /* <DEDUP_REMOVED lines=64> */
[----:B------:R-:W-:Y:S01]  /*5050*/  ISETP.GT.AND P0, PT, R10, 0x8, P0 ;  /* 0x000000080a00780c */ /* 0x000fe20000704270 */
[----:B------:R-:W-:Y:S01]  /*5060*/  @P4 STG.E desc[UR10][R4.64+0x164], R69 ;  /* 0x0001644504004986 */ /* 0x000fe2000c10190a */
[----:B------:R-:W-:Y:S02]  /*5070*/  ISETP.GT.AND P4, PT, R2, 0x69, PT ;  /* 0x000000690200780c */ /* 0x000fe40003f84270 */
[----:B------:R-:W-:Y:S01]  /*5080*/  F2FP.TF32.F32.PACK_B R9, R9 ;  /* 0x00000009ff09723e */ /* 0x000fe200024050ff */
[----:B------:R1:W-:Y:S01]  /*5090*/  @P2 STG.E desc[UR10][R6.64+0x160], R11 ;  /* 0x0001600b06002986 */ /* 0x0003e2000c10190a */
[C---:B------:R-:W-:Y:S02]  /*50a0*/  ISETP.GT.AND P2, PT, R10.reuse, RZ, P1 ;  /* 0x000000ff0a00720c */ /* 0x040fe40000f44270 */
[----:B------:R-:W-:Y:S01]  /*50b0*/  ISETP.GT.AND P1, PT, R10, 0x8, P1 ;  /* 0x000000080a00780c */ /* 0x000fe20000f24270 */
[----:B0-----:R-:W-:Y:S01]  /*50c0*/  FMUL R3, R72, R0 ;  /* 0x0000000048037220 */ /* 0x001fe20000400000 */
[----:B------:R-:W-:Y:S01]  /*50d0*/  @P3 STG.E desc[UR10][R6.64+0x164], R71 ;  /* 0x0001644706003986 */ /* 0x000fe2000c10190a */
[----:B------:R-:W-:-:S02]  /*50e0*/  ISETP.GT.AND P6, PT, R10, RZ, P4 ;  /* 0x000000ff0a00720c */ /* 0x000fc400027c4270 */
[----:B------:R-:W-:Y:S02]  /*50f0*/  F2FP.TF32.F32.PACK_B R75, R75 ;  /* 0x0000004bff4b723e */ /* 0x000fe400024050ff */
[----:B------:R-:W-:Y:S02]  /*5100*/  F2FP.TF32.F32.PACK_B R3, R3 ;  /* 0x00000003ff03723e */ /* 0x000fe400024050ff */
[----:B------:R-:W-:Y:S01]  /*5110*/  F2FP.TF32.F32.PACK_B R77, R77 ;  /* 0x0000004dff4d723e */ /* 0x000fe200024050ff */
[----:B-1----:R-:W-:Y:S01]  /*5120*/  FMUL R11, R80, R0 ;  /* 0x00000000500b7220 */ /* 0x002fe20000400000 */
[----:B------:R-:W-:Y:S01]  /*5130*/  ISETP.GT.AND P4, PT, R10, 0x8, P4 ;  /* 0x000000080a00780c */ /* 0x000fe20002784270 */
[----:B------:R0:W-:Y:S01]  /*5140*/  @P5 STG.E desc[UR10][R4.64+0x180], R3 ;  /* 0x0001800304005986 */ /* 0x0001e2000c10190a */
[----:B------:R-:W-:Y:S02]  /*5150*/  ISETP.GT.AND P5, PT, R2, 0x68, PT ;  /* 0x000000680200780c */ /* 0x000fe40003fa4270 */
[----:B------:R-:W-:Y:S01]  /*5160*/  F2FP.TF32.F32.PACK_B R79, R79 ;  /* 0x0000004fff4f723e */ /* 0x000fe200024050ff */
[----:B------:R-:W-:Y:S01]  /*5170*/  @P2 STG.E desc[UR10][R4.64+0x184], R73 ;  /* 0x0001844904002986 */ /* 0x000fe2000c10190a */
[----:B------:R-:W-:-:S02]  /*5180*/  ISETP.GT.AND P3, PT, R10, RZ, P5 ;  /* 0x000000ff0a00720c */ /* 0x000fc40002f64270 */
[----:B------:R-:W-:Y:S01]  /*5190*/  ISETP.GT.AND P5, PT, R10, 0x8, P5 ;  /* 0x000000080a00780c */ /* 0x000fe20002fa4270 */
[----:B------:R1:W-:Y:S01]  /*51a0*/  @P0 STG.E desc[UR10][R6.64+0x180], R9 ;  /* 0x0001800906000986 */ /* 0x0003e2000c10190a */
[C---:B------:R-:W-:Y:S02]  /*51b0*/  ISETP.GT.AND P2, PT, R2.reuse, 0x71, PT ;  /* 0x000000710200780c */ /* 0x040fe40003f44270 */
[----:B------:R-:W-:Y:S01]  /*51c0*/  ISETP.GT.AND P0, PT, R2, 0x79, PT ;  /* 0x000000790200780c */ /* 0x000fe20003f04270 */
[-C--:B0-----:R-:W-:Y:S01]  /*51d0*/  FMUL R3, R76, R0.reuse ;  /* 0x000000004c037220 */ /* 0x081fe20000400000 */
[----:B------:R-:W-:Y:S01]  /*51e0*/  @P1 STG.E desc[UR10][R6.64+0x184], R75 ;  /* 0x0001844b06001986 */ /* 0x000fe2000c10190a */
[----:B------:R-:W-:Y:S02]  /*51f0*/  ISETP.GT.AND P1, PT, R2, 0x78, PT ;  /* 0x000000780200780c */ /* 0x000fe40003f24270 */
[----:B------:R-:W-:Y:S02]  /*5200*/  F2FP.TF32.F32.PACK_B R11, R11 ;  /* 0x0000000bff0b723e */ /* 0x000fe400024050ff */
[----:B------:R-:W-:Y:S01]  /*5210*/  F2FP.TF32.F32.PACK_B R3, R3 ;  /* 0x00000003ff03723e */ /* 0x000fe200024050ff */
[-C--:B-1----:R-:W-:Y:S01]  /*5220*/  FMUL R9, R78, R0.reuse ;  /* 0x000000004e097220 */ /* 0x082fe20000400000 */
[----:B------:R-:W-:Y:S01]  /*5230*/  F2FP.TF32.F32.PACK_B R81, R81 ;  /* 0x00000051ff51723e */ /* 0x000fe200024050ff */
[----:B------:R-:W-:-:S02]  /*5240*/  FMUL R0, R87, R0 ;  /* 0x0000000057007220 */ /* 0x000fc40000400000 */
[----:B------:R0:W-:Y:S01]  /*5250*/  @P3 STG.E desc[UR10][R4.64+0x1a0], R3 ;  /* 0x0001a00304003986 */ /* 0x0001e2000c10190a */
[----:B------:R-:W-:Y:S01]  /*5260*/  ISETP.GT.AND P3, PT, R2, 0x70, PT ;  /* 0x000000700200780c */ /* 0x000fe20003f64270 */
[----:B------:R-:W-:Y:S01]  /*5270*/  @P6 IMAD.MOV.U32 R2, RZ, RZ, R4 ;  /* 0x000000ffff026224 */ /* 0x000fe200078e0004 */
[----:B------:R-:W-:Y:S02]  /*5280*/  F2FP.TF32.F32.PACK_B R9, R9 ;  /* 0x00000009ff09723e */ /* 0x000fe400024050ff */
[----:B------:R-:W-:Y:S02]  /*5290*/  F2FP.TF32.F32.PACK_B R13, R13 ;  /* 0x0000000dff0d723e */ /* 0x000fe400024050ff */
[----:B------:R-:W-:Y:S02]  /*52a0*/  F2FP.TF32.F32.PACK_B R83, R83 ;  /* 0x00000053ff53723e */ /* 0x000fe400024050ff */
[----:B------:R-:W-:Y:S02]  /*52b0*/  F2FP.TF32.F32.PACK_B R15, R15 ;  /* 0x0000000fff0f723e */ /* 0x000fe400024050ff */
[----:B------:R-:W-:Y:S01]  /*52c0*/  F2FP.TF32.F32.PACK_B R85, R85 ;  /* 0x00000055ff55723e */ /* 0x000fe200024050ff */
[----:B0-----:R-:W-:Y:S01]  /*52d0*/  @P6 IMAD.MOV.U32 R3, RZ, RZ, R5 ;  /* 0x000000ffff036224 */ /* 0x001fe200078e0005 */
[----:B------:R-:W-:-:S04]  /*52e0*/  F2FP.TF32.F32.PACK_B R17, R17 ;  /* 0x00000011ff11723e */ /* 0x000fc800024050ff */
[----:B------:R0:W-:Y:S01]  /*52f0*/  @P6 STG.E desc[UR10][R2.64+0x1a4], R77 ;  /* 0x0001a44d02006986 */ /* 0x0001e2000c10190a */
[C---:B------:R-:W-:Y:S02]  /*5300*/  ISETP.GT.AND P6, PT, R10.reuse, RZ, P3 ;  /* 0x000000ff0a00720c */ /* 0x040fe40001fc4270 */
[----:B------:R-:W-:Y:S01]  /*5310*/  ISETP.GT.AND P3, PT, R10, 0x8, P3 ;  /* 0x000000080a00780c */ /* 0x000fe20001f64270 */
[----:B0-----:R-:W-:Y:S02]  /*5320*/  @P5 IMAD.MOV.U32 R2, RZ, RZ, R6 ;  /* 0x000000ffff025224 */ /* 0x001fe400078e0006 */
[----:B------:R-:W-:-:S05]  /*5330*/  @P5 IMAD.MOV.U32 R3, RZ, RZ, R7 ;  /* 0x000000ffff035224 */ /* 0x000fca00078e0007 */
        /* <DEDUP_REMOVED lines=15> */
[----:B------:R0:W-:Y:S02]  /*5430*/  @P5 STG.E desc[UR10][R2.64+0x1c4], R81 ;  /* 0x0001c45102005986 */ /* 0x0001e4000c10190a */
        /* <DEDUP_REMOVED lines=8> */
[----:B------:R0:W-:Y:S04]  /*54c0*/  @P4 STG.E desc[UR10][R2.64+0x1e0], R15 ;  /* 0x0001e00f02004986 */ /* 0x0001e8000c10190a */
[----:B------:R1:W-:Y:S01]  /*54d0*/  @P6 STG.E desc[UR10][R4.64+0x1e4], R85 ;  /* 0x0001e45504006986 */ /* 0x0003e2000c10190a */
[----:B0-----:R-:W-:Y:S02]  /*54e0*/  @P1 IMAD.MOV.U32 R2, RZ, RZ, R6 ;  /* 0x000000ffff021224 */ /* 0x001fe400078e0006 */
[----:B------:R-:W-:-:S05]  /*54f0*/  @P1 IMAD.MOV.U32 R3, RZ, RZ, R7 ;  /* 0x000000ffff031224 */ /* 0x000fca00078e0007 */
[----:B------:R1:W-:Y:S01]  /*5500*/  @P1 STG.E desc[UR10][R2.64+0x1e0], R17 ;  /* 0x0001e01102001986 */ /* 0x0003e2000c10190a */
[----:B------:R-:W-:Y:S05]  /*5510*/  @!P0 EXIT ;  /* 0x000000000000894d */ /* 0x000fea0003800000 */
[----:B-1----:R-:W-:-:S05]  /*5520*/  F2FP.TF32.F32.PACK_B R3, R0 ;  /* 0x00000000ff03723e */ /* 0x002fca00024050ff */
[----:B------:R-:W-:Y:S01]  /*5530*/  STG.E desc[UR10][R6.64+0x1e4], R3 ;  /* 0x0001e40306007986 */ /* 0x000fe2000c10190a */
[----:B------:R-:W-:Y:S05]  /*5540*/  EXIT ;  /* 0x000000000000794d */ /* 0x000fea0003800000 */
.L_x_9:
[----:B------:R-:W-:-:S13]  /*5550*/  ISETP.NE.AND P0, PT, R6, RZ, PT ;  /* 0x000000ff0600720c */ /* 0x000fda0003f05270 */
[----:B------:R-:W-:Y:S05]  /*5560*/  @P0 EXIT ;  /* 0x000000000000094d */ /* 0x000fea0003800000 */
[----:B------:R-:W-:-:S13]  /*5570*/  ELECT P0, URZ, PT ;  /* 0x00000000003f782f */ /* 0x000fda0003800000 */
[----:B------:R-:W-:Y:S05]  /*5580*/  @!P0 BRA `(.L_x_146) ;  /* 0x0000002800dc8947 */ /* 0x000fea0003800000 */
[----:B------:R-:W-:Y:S02]  /*5590*/  ISETP.GE.AND P0, PT, R4, 0x1, PT ;  /* 0x000000010400780c */ /* 0x000fe40003f06270 */
[----:B---3-5:R-:W-:-:S04]  /*55a0*/  SHF.R.S32.HI R3, RZ, 0x1f, R8 ;  /* 0x0000001fff037819 */ /* 0x028fc80000011408 */
[----:B------:R-:W-:-:S07]  /*55b0*/  LEA.HI R3, R3, R8, RZ, 0x7 ;  /* 0x0000000803037211 */ /* 0x000fce00078f38ff */
[----:B------:R-:W-:Y:S05]  /*55c0*/  @!P0 BRA `(.L_x_146) ;  /* 0x0000002800cc8947 */ /* 0x000fea0003800000 */
[----:B------:R-:W-:Y:S01]  /*55d0*/  LOP3.LUT R3, R3, 0xffffff80, RZ, 0xc0, !PT ;  /* 0xffffff8003037812 */ /* 0x000fe200078ec0ff */
[----:B------:R-:W-:Y:S01]  /*55e0*/  IMAD.SHL.U32 R0, R9, 0x40, RZ ;  /* 0x0000004009007824 */ /* 0x000fe200078e00ff */
[----:B------:R-:W-:Y:S01]  /*55f0*/  LOP3.LUT P0, RZ, R8, 0x1f, RZ, 0xc0, !PT ;  /* 0x0000001f08ff7812 */ /* 0x000fe2000780c0ff */
[----:B------:R-:W-:Y:S01]  /*5600*/  IMAD.MOV.U32 R7, RZ, RZ, 0x1 ;  /* 0x00000001ff077424 */ /* 0x000fe200078e00ff */
[----:B------:R-:W-:Y:S01]  /*5610*/  LOP3.LUT R18, R2, 0x2, RZ, 0xfc, !PT ;  /* 0x0000000202127812 */ /* 0x000fe200078efcff */
[----:B------:R-:W-:Y:S02]  /*5620*/  IMAD.IADD R3, R8, 0x1, -R3 ;  /* 0x0000000108037824 */ /* 0x000fe400078e0a03 */
[----:B------:R-:W-:Y:S02]  /*5630*/  IMAD R8, R12, R13, RZ ;  /* 0x0000000d0c087224 */ /* 0x000fe400078e02ff */
[----:B------:R-:W-:Y:S01]  /*5640*/  IMAD.MOV.U32 R6, RZ, RZ, RZ ;  /* 0x000000ffff067224 */ /* 0x000fe200078e00ff */
[C---:B------:R-:W-:Y:S01]  /*5650*/  ISETP.NE.AND P1, PT, R3.reuse, RZ, PT ;  /* 0x000000ff0300720c */ /* 0x040fe20003f25270 */
[----:B------:R-:W-:Y:S01]  /*5660*/  IMAD.MOV.U32 R9, RZ, RZ, RZ ;  /* 0x000000ffff097224 */ /* 0x000fe200078e00ff */
[----:B------:R-:W-:Y:S01]  /*5670*/  ISETP.NE.OR P0, PT, R3, RZ, !P0 ;  /* 0x000000ff0300720c */ /* 0x000fe20004705670 */
[----:B------:R-:W-:Y:S01]  /*5680*/  IMAD.SHL.U32 R3, R10, 0x80, RZ ;  /* 0x000000800a037824 */ /* 0x000fe200078e00ff */
[----:B------:R-:W-:Y:S01]  /*5690*/  CS2R R10, SRZ ;  /* 0x00000000000a7805 */ /* 0x000fe2000001ff00 */
[----:B------:R-:W-:-:S02]  /*56a0*/  IMAD R8, R5, R8, 0x1 ;  /* 0x0000000105087424 */ /* 0x000fc400078e0208 */
[C---:B------:R-:W-:Y:S02]  /*56b0*/  VIADD R20, R0.reuse, 0x8 ;  /* 0x0000000800147836 */ /* 0x040fe40000000000 */
[C---:B------:R-:W-:Y:S02]  /*56c0*/  VIADD R21, R0.reuse, 0x10 ;  /* 0x0000001000157836 */ /* 0x040fe40000000000 */
[C---:B------:R-:W-:Y:S02]  /*56d0*/  VIADD R22, R0.reuse, 0x18 ;  /* 0x0000001800167836 */ /* 0x040fe40000000000 */
[C---:B------:R-:W-:Y:S02]  /*56e0*/  VIADD R23, R0.reuse, 0x20 ;  /* 0x0000002000177836 */ /* 0x040fe40000000000 */
[C---:B------:R-:W-:Y:S02]  /*56f0*/  VIADD R24, R0.reuse, 0x28 ;  /* 0x0000002800187836 */ /* 0x040fe40000000000 */
[----:B------:R-:W-:-:S02]  /*5700*/  VIADD R25, R0, 0x30 ;  /* 0x0000003000197836 */ /* 0x000fc40000000000 */
[----:B------:R-:W-:Y:S02]  /*5710*/  VIADD R26, R0, 0x38 ;  /* 0x00000038001a7836 */ /* 0x000fe40000000000 */
[C---:B------:R-:W-:Y:S02]  /*5720*/  VIADD R27, R3.reuse, 0x8 ;  /* 0x00000008031b7836 */ /* 0x040fe40000000000 */
[C---:B------:R-:W-:Y:S02]  /*5730*/  VIADD R28, R3.reuse, 0x10 ;  /* 0x00000010031c7836 */ /* 0x040fe40000000000 */
[C---:B------:R-:W-:Y:S02]  /*5740*/  VIADD R29, R3.reuse, 0x18 ;  /* 0x00000018031d7836 */ /* 0x040fe40000000000 */
[C---:B------:R-:W-:Y:S02]  /*5750*/  VIADD R30, R3.reuse, 0x20 ;  /* 0x00000020031e7836 */ /* 0x040fe40000000000 */
[----:B------:R-:W-:-:S02]  /*5760*/  VIADD R31, R3, 0x28 ;  /* 0x00000028031f7836 */ /* 0x000fc40000000000 */
[C---:B------:R-:W-:Y:S02]  /*5770*/  VIADD R32, R3.reuse, 0x30 ;  /* 0x0000003003207836 */ /* 0x040fe40000000000 */
        /* <DEDUP_REMOVED lines=8> */
[----:B------:R-:W-:-:S07]  /*5800*/  VIADD R19, R3, 0x78 ;  /* 0x0000007803137836 */ /* 0x000fce0000000000 */
.L_x_150:
[----:B------:R-:W0:Y:S01]  /*5810*/  S2R R13, SR_CgaCtaId ;  /* 0x00000000000d7919 */ /* 0x000e220000008800 */
[----:B------:R-:W-:-:S04]  /*5820*/  MOV R12, 0x400 ;  /* 0x00000400000c7802 */ /* 0x000fc80000000f00 */
[----:B0-----:R-:W-:Y:S02]  /*5830*/  LEA R17, R13, R12, 0x18 ;  /* 0x0000000c0d117211 */ /* 0x001fe400078ec0ff */
[----:B------:R-:W-:-:S03]  /*5840*/  SHF.L.U32 R12, R7, 0x1f, RZ ;  /* 0x0000001f070c7819 */ /* 0x000fc600000006ff */
[----:B------:R-:W-:-:S07]  /*5850*/  IMAD R13, R10, 0x8, R17 ;  /* 0x000000080a0d7824 */ /* 0x000fce00078e0211 */
.L_x_147:
[----:B0-----:R0:W1:Y:S02]  /*5860*/  SYNCS.PHASECHK.TRANS64.TRYWAIT P2, [R13+URZ+0x30020], R12 ;  /* 0x0300200c0d0075a7 */ /* 0x001064000804017f */
[----:B-1----:R-:W-:Y:S05]  /*5870*/  @!P2 NANOSLEEP.SYNCS 0x989680 ;  /* 0x009896800000a95d */ /* 0x002fea0003900000 */
[----:B------:R-:W1:Y:S02]  /*5880*/  @!P2 SYNCS.PHASECHK.TRANS64 P2, [R13+URZ+0x30020], R12 ;  /* 0x0300200c0d00a5a7 */ /* 0x000e64000804007f */
[----:B-1----:R-:W-:Y:S05]  /*5890*/  @!P2 BRA `(.L_x_147) ;  /* 0xfffffffc00f0a947 */ /* 0x002fea000383ffff */
[----:B0-----:R-:W0:Y:S02]  /*58a0*/  @!P1 LDC R12, c[0x0][0x500] ;  /* 0x00014000ff0c9b82 */ /* 0x001e240000000800 */
[----:B0-----:R0:W-:Y:S02]  /*58b0*/  @!P1 SYNCS.ARRIVE.TRANS64 RZ, [R13+URZ+0x30000], R12 ;  /* 0x0300000c0dff99a7 */ /* 0x0011e4000800003f */
[----:B0-----:R-:W-:-:S04]  /*58c0*/  PRMT R12, R18, 0x9910, RZ ;  /* 0x00009910120c7816 */ /* 0x001fc800000000ff */
[----:B------:R-:W-:-:S13]  /*58d0*/  ISETP.NE.AND P2, PT, R12, 0x2, PT ;  /* 0x000000020c00780c */ /* 0x000fda0003f45270 */
[----:B------:R-:W-:Y:S05]  /*58e0*/  @P2 BRA `(.L_x_148) ;  /* 0x0000000000042947 */ /* 0x000fea0003800000 */
[----:B------:R-:W-:Y:S01]  /*58f0*/  BPT.TRAP 0x1 ;  /* 0x000000040000795c */ /* 0x000fe20000300000 */
.L_x_148:
[----:B------:R-:W-:Y:S05]  /*5900*/  @P0 BRA `(.L_x_149) ;  /* 0x0000000000040947 */ /* 0x000fea0003800000 */
[----:B------:R-:W-:Y:S01]  /*5910*/  BPT.TRAP 0x1 ;  /* 0x000000040000795c */ /* 0x000fe20000300000 */
.L_x_149:
[----:B------:R-:W-:Y:S01]  /*5920*/  R2UR UR9, R13 ;  /* 0x000000000d0972ca */ /* 0x000fe200000e0000 */
[----:B------:R-:W0:Y:S01]  /*5930*/  LDC.64 R14, c[0x0][0x3d8] ;  /* 0x0000f600ff0e7b82 */ /* 0x000e220000000a00 */
[----:B------:R-:W-:Y:S01]  /*5940*/  ULDC UR22, c[0x0][0x380] ;  /* 0x0000e00000167ab9 */ /* 0x000fe20000000800 */
[----:B------:R-:W-:Y:S01]  /*5950*/  R2UR UR46, R20 ;  /* 0x00000000142e72ca */ /* 0x000fe200000e0000 */
[----:B------:R-:W-:Y:S01]  /*5960*/  UISETP.NE.AND UP0, UPT, UR22, 0x1, UPT ;  /* 0x000000011600788c */ /* 0x000fe2000bf05270 */
[----:B------:R-:W-:Y:S01]  /*5970*/  R2UR UR47, R0 ;  /* 0x00000000002f72ca */ /* 0x000fe200000e0000 */
[----:B------:R-:W-:Y:S01]  /*5980*/  ULDC UR23, c[0x0][0x38c] ;  /* 0x0000e30000177ab9 */ /* 0x000fe20000000800 */
[----:B------:R-:W-:Y:S01]  /*5990*/  R2UR UR38, R21 ;  /* 0x00000000152672ca */ /* 0x000fe200000e0000 */
[----:B------:R-:W-:Y:S01]  /*59a0*/  UISETP.NE.AND UP1, UPT, UR23, 0x1, UPT ;  /* 0x000000011700788c */ /* 0x000fe2000bf25270 */
[----:B------:R-:W0:Y:S01]  /*59b0*/  LDC.64 R12, c[0x0][0x3b8] ;  /* 0x0000ee00ff0c7b82 */ /* 0x000e220000000a00 */
[----:B------:R-:W-:Y:S01]  /*59c0*/  R2UR UR8, R10 ;  /* 0x000000000a0872ca */ /* 0x000fe200000e0000 */
[----:B------:R-:W-:Y:S01]  /*59d0*/  ULDC.64 UR18, c[0x0][0x198] ;  /* 0x0000660000127ab9 */ /* 0x000fe20000000a00 */
[----:B------:R-:W-:Y:S01]  /*59e0*/  R2UR UR11, R17 ;  /* 0x00000000110b72ca */ /* 0x000fe200000e0000 */
[----:B------:R-:W-:Y:S01]  /*59f0*/  UIADD3 UR14, UP2, UR18, 0xf0, URZ ;  /* 0x000000f0120e7890 */ /* 0x000fe2000ff5e03f */
[----:B------:R-:W-:Y:S01]  /*5a00*/  R2UR UR40, R20 ;  /* 0x00000000142872ca */ /* 0x000fe200000e0000 */
[----:B------:R-:W-:Y:S01]  /*5a10*/  @UP0 ULDC UR32, c[0x0][0x384] ;  /* 0x0000e10000200ab9 */ /* 0x000fe20000000800 */
[----:B------:R-:W-:Y:S01]  /*5a20*/  @UP0 ULDC UR28, c[0x0][0x384] ;  /* 0x0000e100001c0ab9 */ /* 0x000fe20000000800 */
[----:B------:R-:W-:Y:S01]  /*5a30*/  @UP0 ULDC UR34, c[0x0][0x384] ;  /* 0x0000e10000220ab9 */ /* 0x000fe20000000800 */
[----:B------:R-:W-:Y:S01]  /*5a40*/  UIMAD.WIDE.U32 UR32, UR46, UR32, URZ ;  /* 0x000000202e2072a5 */ /* 0x000fe2000f8e003f */
[----:B------:R-:W-:Y:S01]  /*5a50*/  R2UR UR39, R21 ;  /* 0x00000000152772ca */ /* 0x000fe200000e0000 */
[----:B------:R-:W-:Y:S01]  /*5a60*/  UIMAD.WIDE.U32 UR28, UR47, UR28, URZ ;  /* 0x0000001c2f1c72a5 */ /* 0x000fe2000f8e003f */
[----:B------:R-:W-:Y:S01]  /*5a70*/  R2UR UR41, R0 ;  /* 0x00000000002972ca */ /* 0x000fe200000e0000 */
[----:B------:R-:W-:Y:S01]  /*5a80*/  @UP0 ULDC UR13, c[0x0][0x388] ;  /* 0x0000e200000d0ab9 */ /* 0x000fe20000000800 */
[----:B------:R-:W-:Y:S01]  /*5a90*/  UIMAD.WIDE.U32 UR34, UR38, UR34, URZ ;  /* 0x00000022262272a5 */ /* 0x000fe2000f8e003f */
[----:B------:R-:W-:Y:S01]  /*5aa0*/  R2UR UR10, R11 ;  /* 0x000000000b0a72ca */ /* 0x000fe200000e0000 */
[----:B------:R-:W-:Y:S01]  /*5ab0*/  ULEA UR8, UR8, UR11, 0xe ;  /* 0x0000000b08087291 */ /* 0x000fe2000f8e703f */
[----:B------:R-:W-:Y:S01]  /*5ac0*/  R2UR UR51, R24 ;  /* 0x00000000183372ca */ /* 0x000fe200000e0000 */
[----:B------:R-:W-:Y:S01]  /*5ad0*/  UMOV UR17, UR46 ;  /* 0x0000002e00117c82 */ /* 0x000fe20008000000 */
[----:B------:R-:W-:Y:S01]  /*5ae0*/  @UP0 ULDC UR11, c[0x0][0x388] ;  /* 0x0000e200000b0ab9 */ /* 0x000fe20000000800 */
[----:B------:R-:W-:Y:S01]  /*5af0*/  UMOV UR20, UR47 ;  /* 0x0000002f00147c82 */ /* 0x000fe20008000000 */
[----:B------:R-:W-:Y:S01]  /*5b00*/  @UP0 ULDC UR21, c[0x0][0x388] ;  /* 0x0000e20000150ab9 */ /* 0x000fe20000000800 */
[----:B------:R-:W-:Y:S01]  /*5b10*/  @UP0 USHF.R.U32.HI UR17, URZ, UR13, UR33 ;  /* 0x0000000d3f110299 */ /* 0x000fe20008011621 */
[----:B------:R-:W-:Y:S01]  /*5b20*/  R2UR UR54, R25 ;  /* 0x00000000193672ca */ /* 0x000fe200000e0000 */
[----:B0-----:R-:W-:Y:S01]  /*5b30*/  IMAD R12, R9, R12, R14 ;  /* 0x0000000c090c7224 */ /* 0x001fe200078e020e */
[----:B------:R-:W-:Y:S01]  /*5b40*/  UMOV UR12, UR38 ;  /* 0x00000026000c7c82 */ /* 0x000fe20008000000 */
[----:B------:R-:W-:Y:S01]  /*5b50*/  IMAD R13, R6, R13, R15 ;  /* 0x0000000d060d7224 */ /* 0x000fe200078e020f */
[----:B------:R-:W-:Y:S01]  /*5b60*/  @UP0 USHF.R.U32.HI UR20, URZ, UR11, UR29 ;  /* 0x0000000b3f140299 */ /* 0x000fe2000801161d */
[----:B------:R-:W-:Y:S01]  /*5b70*/  R2UR UR43, R22 ;  /* 0x00000000162b72ca */ /* 0x000fe200000e0000 */
[----:B------:R-:W-:Y:S01]  /*5b80*/  @UP0 USHF.R.U32.HI UR12, URZ, UR21, UR35 ;  /* 0x000000153f0c0299 */ /* 0x000fe20008011623 */
[----:B------:R-:W-:Y:S01]  /*5b90*/  R2UR UR56, R23 ;  /* 0x00000000173872ca */ /* 0x000fe200000e0000 */
[----:B------:R-:W-:Y:S01]  /*5ba0*/  @UP1 ULDC.64 UR30, c[0x0][0x390] ;  /* 0x0000e400001e1ab9 */ /* 0x000fe20000000a00 */
[----:B------:R-:W-:Y:S01]  /*5bb0*/  @UP1 ULDC.64 UR26, c[0x0][0x390] ;  /* 0x0000e400001a1ab9 */ /* 0x000fe20000000a00 */
[----:B------:R-:W-:Y:S01]  /*5bc0*/  UIADD3.X UR15, URZ, UR19, URZ, UP2, !UPT ;  /* 0x000000133f0f7290 */ /* 0x000fe200097fe43f */
[----:B------:R-:W-:Y:S01]  /*5bd0*/  PRMT R12, R12, 0x40, R13 ;  /* 0x000000400c0c7816 */ /* 0x000fe2000000000d */
[----:B------:R-:W-:Y:S01]  /*5be0*/  UIADD3 UR25, -UR17, URZ, URZ ;  /* 0x0000003f11197290 */ /* 0x000fe2000fffe13f */
[----:B------:R-:W-:Y:S01]  /*5bf0*/  R2UR UR53, R24 ;  /* 0x00000000183572ca */ /* 0x000fe200000e0000 */
[----:B------:R-:W-:Y:S01]  /*5c00*/  @UP1 ULDC.64 UR18, c[0x0][0x390] ;  /* 0x0000e40000121ab9 */ /* 0x000fe20000000a00 */
[----:B------:R-:W-:Y:S01]  /*5c10*/  UIMAD.WIDE.U32 UR36, UR20, UR30, URZ ;  /* 0x0000001e142472a5 */ /* 0x000fe2000f8e003f */
[----:B------:R-:W-:Y:S01]  /*5c20*/  R2UR UR30, R12 ;  /* 0x000000000c1e72ca */ /* 0x000fe200000e0000 */
[----:B------:R-:W-:Y:S01]  /*5c30*/  UIMAD.WIDE.U32 UR34, UR17, UR26, URZ ;  /* 0x0000001a112272a5 */ /* 0x000fe2000f8e003f */
[----:B------:R-:W-:Y:S01]  /*5c40*/  R2UR UR59, R25 ;  /* 0x00000000193b72ca */ /* 0x000fe200000e0000 */
[----:B------:R-:W-:Y:S01]  /*5c50*/  UIADD3 UR26, -UR12, URZ, URZ ;  /* 0x0000003f0c1a7290 */ /* 0x000fe2000fffe13f */
[----:B------:R-:W-:Y:S01]  /*5c60*/  R2UR UR55, R26 ;  /* 0x000000001a3772ca */ /* 0x000fe200000e0000 */
[----:B------:R-:W-:Y:S01]  /*5c70*/  UIMAD.WIDE.U32 UR32, UR12, UR18, URZ ;  /* 0x000000120c2072a5 */ /* 0x000fe2000f8e003f */
[----:B------:R-:W-:Y:S01]  /*5c80*/  IMAD R17, R10, 0x8000, R17 ;  /* 0x000080000a117824 */ /* 0x000fe200078e0211 */
[----:B------:R-:W-:Y:S01]  /*5c90*/  UMOV UR13, UR20 ;  /* 0x00000014000d7c82 */ /* 0x000fe20008000000 */
[----:B------:R-:W-:Y:S01]  /*5ca0*/  UIMAD UR18, UR22, UR25, UR40 ;  /* 0x00000019161272a4 */ /* 0x000fe2000f8e0228 */
[----:B------:R-:W-:Y:S01]  /*5cb0*/  VIADD R8, R8, 0xffffffff ;  /* 0xffffffff08087836 */ /* 0x000fe20000000000 */
[----:B------:R-:W-:Y:S01]  /*5cc0*/  UMOV UR29, UR17 ;  /* 0x00000011001d7c82 */ /* 0x000fe20008000000 */
[----:B------:R-:W-:Y:S01]  /*5cd0*/  @UP1 USHF.R.U32.HI UR13, URZ, UR31, UR37 ;  /* 0x0000001f3f0d1299 */ /* 0x000fe20008011625 */
[----:B------:R-:W-:Y:S01]  /*5ce0*/  R2UR UR31, R22 ;  /* 0x00000000161f72ca */ /* 0x000fe200000e0000 */
[----:B------:R-:W-:Y:S01]  /*5cf0*/  ULDC.64 UR6, c[0x0][0x3b0] ;  /* 0x0000ec0000067ab9 */ /* 0x000fe20000000a00 */
[----:B------:R-:W-:Y:S01]  /*5d00*/  ULDC.64 UR4, c[0x0][0x3d0] ;  /* 0x0000f40000047ab9 */ /* 0x000fe20000000a00 */
[----:B------:R-:W-:Y:S01]  /*5d10*/  UMOV UR21, UR12 ;  /* 0x0000000c00157c82 */ /* 0x000fe20008000000 */
[----:B------:R-:W-:Y:S01]  /*5d20*/  UIMAD UR25, UR22, UR26, UR39 ;  /* 0x0000001a161972a4 */ /* 0x000fe2000f8e0227 */
[----:B------:R-:W-:Y:S01]  /*5d30*/  R2UR UR39, R23 ;  /* 0x00000000172772ca */ /* 0x000fe200000e0000 */
[----:B------:R-:W-:Y:S01]  /*5d40*/  @UP1 USHF.R.U32.HI UR29, URZ, UR27, UR35 ;  /* 0x0000001b3f1d1299 */ /* 0x000fe20008011623 */
[----:B------:R-:W-:Y:S01]  /*5d50*/  ISETP.GT.AND P5, PT, R8, 0x1, PT ;  /* 0x000000010800780c */ /* 0x000fe20003fa4270 */
[----:B------:R-:W-:Y:S01]  /*5d60*/  @UP1 USHF.R.U32.HI UR21, URZ, UR19, UR33 ;  /* 0x000000133f151299 */ /* 0x000fe20008011621 */
[----:B------:R-:W-:Y:S01]  /*5d70*/  VIADD R10, R10, 0x1 ;  /* 0x000000010a0a7836 */ /* 0x000fe20000000000 */
[----:B------:R-:W-:-:S02]  /*5d80*/  UIMAD UR27, UR18, UR6, UR4 ;  /* 0x00000006121b72a4 */ /* 0x000fc4000f8e0204 */
[----:B------:R-:W-:Y:S02]  /*5d90*/  UIADD3 UR11, -UR20, URZ, URZ ;  /* 0x0000003f140b7290 */ /* 0x000fe4000fffe13f */
[----:B------:R-:W-:Y:S01]  /*5da0*/  UIADD3 UR18, -UR13, URZ, URZ ;  /* 0x0000003f0d127290 */ /* 0x000fe2000fffe13f */
[C---:B------:R-:W-:Y:S01]  /*5db0*/  ISETP.NE.AND P4, PT, R10.reuse, 0x4, PT ;  /* 0x000000040a00780c */ /* 0x040fe20003f85270 */
[----:B------:R-:W-:Y:S02]  /*5dc0*/  UIMAD UR19, UR25, UR6, UR4 ;  /* 0x00000006191372a4 */ /* 0x000fe4000f8e0204 */
[----:B------:R-:W-:Y:S01]  /*5dd0*/  UIADD3 UR28, -UR29, URZ, URZ ;  /* 0x0000003f1d1c7290 */ /* 0x000fe2000fffe13f */
[----:B------:R-:W-:Y:S01]  /*5de0*/  SEL R10, R10, RZ, P4 ;  /* 0x000000ff0a0a7207 */ /* 0x000fe20002000000 */
[----:B------:R-:W-:Y:S02]  /*5df0*/  UIADD3 UR25, -UR21, URZ, URZ ;  /* 0x0000003f15197290 */ /* 0x000fe4000fffe13f */
[----:B------:R-:W-:-:S02]  /*5e00*/  UIMAD UR11, UR22, UR11, UR41 ;  /* 0x0000000b160b72a4 */ /* 0x000fc4000f8e0229 */
[----:B------:R-:W-:Y:S02]  /*5e10*/  UIMAD UR18, UR23, UR18, UR20 ;  /* 0x00000012171272a4 */ /* 0x000fe4000f8e0214 */
[----:B------:R-:W-:Y:S02]  /*5e20*/  UIMAD UR28, UR23, UR28, UR17 ;  /* 0x0000001c171c72a4 */ /* 0x000fe4000f8e0211 */
[----:B------:R-:W-:Y:S02]  /*5e30*/  UIMAD UR20, UR23, UR25, UR12 ;  /* 0x00000019171472a4 */ /* 0x000fe4000f8e020c */
[----:B------:R-:W-:Y:S02]  /*5e40*/  UIADD3 UR9, UR9, 0x30000, URZ ;  /* 0x0003000009097890 */ /* 0x000fe4000fffe03f */
[----:B------:R-:W-:Y:S02]  /*5e50*/  USHF.L.U32 UR10, UR10, 0x6, URZ ;  /* 0x000000060a0a7899 */ /* 0x000fe4000800063f */
[----:B------:R-:W-:-:S02]  /*5e60*/  UIMAD UR11, UR11, UR6, UR4 ;  /* 0x000000060b0b72a4 */ /* 0x000fc4000f8e0204 */
[----:B------:R-:W-:Y:S02]  /*5e70*/  UIMAD UR12, UR18, UR7, UR5 ;  /* 0x00000007120c72a4 */ /* 0x000fe4000f8e0205 */
[----:B------:R-:W-:Y:S02]  /*5e80*/  UPRMT UR30, UR30, 0x5410, URZ ;  /* 0x000054101e1e7896 */ /* 0x000fe4000800003f */
[----:B------:R-:W-:Y:S02]  /*5e90*/  UIADD3 UR24, UR8, 0x800, URZ ;  /* 0x0000080008187890 */ /* 0x000fe4000fffe03f */
[----:B------:R-:W-:Y:S02]  /*5ea0*/  UIMAD UR28, UR28, UR7, UR5 ;  /* 0x000000071c1c72a4 */ /* 0x000fe4000f8e0205 */
[----:B------:R-:W-:Y:S02]  /*5eb0*/  UIADD3 UR16, UR8, 0x1000, URZ ;  /* 0x0000100008107890 */ /* 0x000fe4000fffe03f */
[----:B------:R-:W-:Y:S01]  /*5ec0*/  UIMAD UR20, UR20, UR7, UR5 ;  /* 0x00000007141472a4 */ /* 0x000fe2000f8e0205 */
[----:B------:R0:W-:Y:S01]  /*5ed0*/  UTMALDG.4D.IM2COL [UR8], [UR14], UR30 ;  /* 0x000000080e0073b4 */ /* 0x0001e2000805801e */
[----:B------:R-:W-:Y:S01]  /*5ee0*/  UMOV UR25, UR9 ;  /* 0x0000000900197c82 */ /* 0x000fe20008000000 */
[----:B------:R-:W-:Y:S01]  /*5ef0*/  UMOV UR26, UR10 ;  /* 0x0000000a001a7c82 */ /* 0x000fe20008000000 */
[----:B------:R-:W-:Y:S01]  /*5f00*/  UMOV UR17, UR9 ;  /* 0x0000000900117c82 */ /* 0x000fe20008000000 */
[----:B------:R-:W-:Y:S01]  /*5f10*/  UMOV UR18, UR10 ;  /* 0x0000000a00127c82 */ /* 0x000fe20008000000 */
[----:B------:R-:W-:Y:S01]  /*5f20*/  @UP0 ULDC UR33, c[0x0][0x388] ;  /* 0x0000e20000210ab9 */ /* 0x000fe20000000800 */
[----:B------:R-:W-:Y:S01]  /*5f30*/  @UP0 ULDC UR34, c[0x0][0x384] ;  /* 0x0000e10000220ab9 */ /* 0x000fe20000000800 */
[----:B------:R-:W-:Y:S01]  /*5f40*/  @UP0 ULDC UR37, c[0x0][0x388] ;  /* 0x0000e20000250ab9 */ /* 0x000fe20000000800 */
[----:B------:R1:W-:Y:S01]  /*5f50*/  UTMALDG.4D.IM2COL [UR24], [UR14], UR30 ;  /* 0x000000180e0073b4 */ /* 0x0003e2000805801e */
[----:B------:R-:W-:Y:S01]  /*5f60*/  @UP0 ULDC UR36, c[0x0][0x384] ;  /* 0x0000e10000240ab9 */ /* 0x000fe20000000800 */
[----:B------:R-:W-:Y:S01]  /*5f70*/  UMOV UR50, UR51 ;  /* 0x0000003300327c82 */ /* 0x000fe20008000000 */
[----:B------:R-:W-:Y:S01]  /*5f80*/  @UP0 ULDC UR35, c[0x0][0x388] ;  /* 0x0000e20000230ab9 */ /* 0x000fe20000000800 */
[----:B------:R-:W-:Y:S01]  /*5f90*/  @UP1 ULDC.64 UR48, c[0x0][0x390] ;  /* 0x0000e40000301ab9 */ /* 0x000fe20000000a00 */
[----:B------:R-:W-:-:S02]  /*5fa0*/  UIADD3 UR40, UR8, 0x1800, URZ ;  /* 0x0000180008287890 */ /* 0x000fc4000fffe03f */
[----:B------:R-:W-:Y:S01]  /*5fb0*/  UIADD3 UR32, UR8, 0x2000, URZ ;  /* 0x0000200008207890 */ /* 0x000fe2000fffe03f */
[----:B------:R2:W-:Y:S01]  /*5fc0*/  UTMALDG.4D.IM2COL [UR16], [UR14], UR30 ;  /* 0x000000100e0073b4 */ /* 0x0005e2000805801e */
[----:B------:R-:W-:Y:S01]  /*5fd0*/  UMOV UR41, UR9 ;  /* 0x0000000900297c82 */ /* 0x000fe20008000000 */
[----:B------:R-:W-:Y:S01]  /*5fe0*/  UMOV UR42, UR10 ;  /* 0x0000000a002a7c82 */ /* 0x000fe20008000000 */
[----:B------:R-:W-:Y:S01]  /*5ff0*/  @UP0 ULDC UR60, c[0x0][0x388] ;  /* 0x0000e200003c0ab9 */ /* 0x000fe20000000800 */
[----:B------:R-:W-:Y:S01]  /*6000*/  UMOV UR52, UR51 ;  /* 0x0000003300347c82 */ /* 0x000fe20008000000 */
[----:B------:R-:W-:Y:S01]  /*6010*/  @UP0 ULDC UR58, c[0x0][0x384] ;  /* 0x0000e100003a0ab9 */ /* 0x000fe20000000800 */
[----:B------:R-:W-:Y:S01]  /*6020*/  UMOV UR57, UR9 ;  /* 0x0000000900397c82 */ /* 0x000fe20008000000 */
[----:B0-----:R-:W-:Y:S01]  /*6030*/  UMOV UR13, UR39 ;  /* 0x00000027000d7c82 */ /* 0x001fe20008000000 */
[----:B------:R-:W-:Y:S01]  /*6040*/  UMOV UR11, UR54 ;  /* 0x00000036000b7c82 */ /* 0x000fe20008000000 */
[----:B------:R-:W-:Y:S01]  /*6050*/  UMOV UR12, UR55 ;  /* 0x00000037000c7c82 */ /* 0x000fe20008000000 */
[----:B-1----:R-:W-:Y:S01]  /*6060*/  @UP0 ULDC UR24, c[0x0][0x384] ;  /* 0x0000e10000180ab9 */ /* 0x002fe20000000800 */
[----:B------:R-:W-:Y:S01]  /*6070*/  UMOV UR27, UR31 ;  /* 0x0000001f001b7c82 */ /* 0x000fe20008000000 */
[----:B------:R-:W-:Y:S01]  /*6080*/  UIMAD.WIDE.U32 UR24, UR39, UR24, URZ ;  /* 0x00000018271872a5 */ /* 0x000fe2000f8e003f */
[----:B------:R-:W-:Y:S01]  /*6090*/  @UP0 ULDC UR26, c[0x0][0x388] ;  /* 0x0000e200001a0ab9 */ /* 0x000fe20000000800 */
[----:B------:R-:W-:-:S02]  /*60a0*/  @UP1 ULDC.64 UR28, c[0x0][0x390] ;  /* 0x0000e400001c1ab9 */ /* 0x000fc40000000a00 */
[----:B------:R-:W-:Y:S01]  /*60b0*/  @UP0 USHF.R.U32.HI UR13, URZ, UR37, UR25 ;  /* 0x000000253f0d0299 */ /* 0x000fe20008011619 */
[----:B--2---:R-:W-:Y:S01]  /*60c0*/  @UP0 ULDC UR20, c[0x0][0x384] ;  /* 0x0000e10000140ab9 */ /* 0x004fe20000000800 */
[----:B------:R-:W-:Y:S02]  /*60d0*/  UIMAD.WIDE.U32 UR36, UR54, UR36, URZ ;  /* 0x00000024362472a5 */ /* 0x000fe4000f8e003f */
[----:B------:R-:W-:Y:S01]  /*60e0*/  UIMAD.WIDE.U32 UR20, UR31, UR20, URZ ;  /* 0x000000141f1472a5 */ /* 0x000fe2000f8e003f */
[----:B------:R-:W-:Y:S01]  /*60f0*/  @UP1 ULDC.64 UR18, c[0x0][0x390] ;  /* 0x0000e40000121ab9 */ /* 0x000fe20000000a00 */
[----:B------:R-:W-:Y:S02]  /*6100*/  @UP0 USHF.R.U32.HI UR11, URZ, UR35, UR37 ;  /* 0x000000233f0b0299 */ /* 0x000fe40008011625 */
[----:B------:R-:W-:Y:S02]  /*6110*/  @UP0 USHF.R.U32.HI UR27, URZ, UR33, UR21 ;  /* 0x000000213f1b0299 */ /* 0x000fe40008011615 */
[----:B------:R-:W-:-:S02]  /*6120*/  UIMAD.WIDE.U32 UR20, UR51, UR34, URZ ;  /* 0x00000022331472a5 */ /* 0x000fc4000f8e003f */
[----:B------:R-:W-:Y:S02]  /*6130*/  UIMAD.WIDE.U32 UR36, UR13, UR28, URZ ;  /* 0x0000001c0d2472a5 */ /* 0x000fe4000f8e003f */
[----:B------:R-:W-:Y:S02]  /*6140*/  @UP0 USHF.R.U32.HI UR50, URZ, UR26, UR21 ;  /* 0x0000001a3f320299 */ /* 0x000fe40008011615 */
[----:B------:R-:W-:Y:S01]  /*6150*/  UIMAD.WIDE.U32 UR20, UR27, UR18, URZ ;  /* 0x000000121b1472a5 */ /* 0x000fe2000f8e003f */
[----:B------:R-:W-:Y:S01]  /*6160*/  @UP1 ULDC.64 UR16, c[0x0][0x390] ;  /* 0x0000e40000101ab9 */ /* 0x000fe20000000a00 */
[----:B------:R-:W-:Y:S02]  /*6170*/  UMOV UR45, UR27 ;  /* 0x0000001b002d7c82 */ /* 0x000fe40008000000 */
[----:B------:R-:W-:Y:S02]  /*6180*/  @UP1 USHF.R.U32.HI UR45, URZ, UR19, UR21 ;  /* 0x000000133f2d1299 */ /* 0x000fe40008011615 */
[----:B------:R-:W-:-:S02]  /*6190*/  UIMAD.WIDE.U32 UR20, UR11, UR16, URZ ;  /* 0x000000100b1472a5 */ /* 0x000fc4000f8e003f */
[----:B------:R-:W-:Y:S01]  /*61a0*/  UIMAD.WIDE.U32 UR18, UR50, UR48, URZ ;  /* 0x00000030321272a5 */ /* 0x000fe2000f8e003f */
[----:B------:R-:W-:Y:S01]  /*61b0*/  @UP1 UMOV UR16, UR37 ;  /* 0x0000002500101c82 */ /* 0x000fe20008000000 */
[----:B------:R-:W-:Y:S01]  /*61c0*/  UMOV UR37, UR13 ;  /* 0x0000000d00257c82 */ /* 0x000fe20008000000 */
[----:B------:R-:W-:Y:S02]  /*61d0*/  @UP1 USHF.R.U32.HI UR37, URZ, UR29, UR16 ;  /* 0x0000001d3f251299 */ /* 0x000fe40008011610 */
[----:B------:R-:W-:Y:S01]  /*61e0*/  @UP1 UMOV UR20, UR21 ;  /* 0x0000001500141c82 */ /* 0x000fe20008000000 */
[----:B------:R-:W-:Y:S01]  /*61f0*/  UMOV UR29, UR50 ;  /* 0x00000032001d7c82 */ /* 0x000fe20008000000 */
[----:B------:R-:W-:Y:S01]  /*6200*/  @UP1 USHF.R.U32.HI UR29, URZ, UR49, UR19 ;  /* 0x000000313f1d1299 */ /* 0x000fe20008011613 */
[----:B------:R-:W-:Y:S01]  /*6210*/  UMOV UR21, UR11 ;  /* 0x0000000b00157c82 */ /* 0x000fe20008000000 */
[----:B------:R-:W-:Y:S02]  /*6220*/  @UP1 USHF.R.U32.HI UR21, URZ, UR17, UR20 ;  /* 0x000000113f151299 */ /* 0x000fe40008011614 */
[----:B------:R-:W-:-:S02]  /*6230*/  UIADD3 UR35, -UR27, URZ, URZ ;  /* 0x0000003f1b237290 */ /* 0x000fc4000fffe13f */
[----:B------:R-:W-:Y:S02]  /*6240*/  UIADD3 UR16, -UR45, URZ, URZ ;  /* 0x0000003f2d107290 */ /* 0x000fe4000fffe13f */
[----:B------:R-:W-:Y:S02]  /*6250*/  UIADD3 UR18, -UR13, URZ, URZ ;  /* 0x0000003f0d127290 */ /* 0x000fe4000fffe13f */
[----:B------:R-:W-:Y:S02]  /*6260*/  UIADD3 UR36, -UR37, URZ, URZ ;  /* 0x0000003f25247290 */ /* 0x000fe4000fffe13f */
[----:B------:R-:W-:Y:S02]  /*6270*/  UIADD3 UR19, -UR50, URZ, URZ ;  /* 0x0000003f32137290 */ /* 0x000fe4000fffe13f */
[----:B------:R-:W-:Y:S02]  /*6280*/  UIADD3 UR28, -UR29, URZ, URZ ;  /* 0x0000003f1d1c7290 */ /* 0x000fe4000fffe13f */
[----:B------:R-:W-:-:S02]  /*6290*/  UIADD3 UR17, -UR11, URZ, URZ ;  /* 0x0000003f0b117290 */ /* 0x000fc4000fffe13f */
[----:B------:R-:W-:Y:S02]  /*62a0*/  UIADD3 UR20, -UR21, URZ, URZ ;  /* 0x0000003f15147290 */ /* 0x000fe4000fffe13f */
[----:B------:R-:W-:Y:S02]  /*62b0*/  UIMAD UR35, UR22, UR35, UR43 ;  /* 0x00000023162372a4 */ /* 0x000fe4000f8e022b */
[----:B------:R-:W-:Y:S02]  /*62c0*/  UIMAD UR16, UR23, UR16, UR27 ;  /* 0x00000010171072a4 */ /* 0x000fe4000f8e021b */
[----:B------:R-:W-:Y:S02]  /*62d0*/  UIMAD UR18, UR22, UR18, UR56 ;  /* 0x00000012161272a4 */ /* 0x000fe4000f8e0238 */
[----:B------:R-:W-:Y:S02]  /*62e0*/  UIMAD UR36, UR23, UR36, UR13 ;  /* 0x00000024172472a4 */ /* 0x000fe4000f8e020d */
[----:B------:R-:W-:-:S02]  /*62f0*/  UIMAD UR19, UR22, UR19, UR53 ;  /* 0x00000013161372a4 */ /* 0x000fc4000f8e0235 */
[----:B------:R-:W-:Y:S02]  /*6300*/  UIMAD UR28, UR23, UR28, UR50 ;  /* 0x0000001c171c72a4 */ /* 0x000fe4000f8e0232 */
[----:B------:R-:W-:Y:S02]  /*6310*/  UIMAD UR17, UR22, UR17, UR59 ;  /* 0x00000011161172a4 */ /* 0x000fe4000f8e023b */
[----:B------:R-:W-:Y:S02]  /*6320*/  UIMAD UR20, UR23, UR20, UR11 ;  /* 0x00000014171472a4 */ /* 0x000fe4000f8e020b */
[----:B------:R-:W-:Y:S02]  /*6330*/  UIMAD UR43, UR35, UR6, UR4 ;  /* 0x00000006232b72a4 */ /* 0x000fe4000f8e0204 */
[----:B------:R-:W-:Y:S02]  /*6340*/  UIMAD UR44, UR16, UR7, UR5 ;  /* 0x00000007102c72a4 */ /* 0x000fe4000f8e0205 */
[----:B------:R-:W-:-:S02]  /*6350*/  UIMAD UR35, UR18, UR6, UR4 ;  /* 0x00000006122372a4 */ /* 0x000fc4000f8e0204 */
[----:B------:R-:W-:Y:S02]  /*6360*/  UIMAD UR36, UR36, UR7, UR5 ;  /* 0x00000007242472a4 */ /* 0x000fe4000f8e0205 */
[----:B------:R-:W-:Y:S02]  /*6370*/  UIADD3 UR24, UR8, 0x2800, URZ ;  /* 0x0000280008187890 */ /* 0x000fe4000fffe03f */
[----:B------:R-:W-:Y:S01]  /*6380*/  UIMAD UR27, UR19, UR6, UR4 ;  /* 0x00000006131b72a4 */ /* 0x000fe2000f8e0204 */
[----:B------:R0:W-:Y:S01]  /*6390*/  UTMALDG.4D.IM2COL [UR40], [UR14], UR30 ;  /* 0x000000280e0073b4 */ /* 0x0001e2000805801e */
[----:B------:R-:W-:Y:S02]  /*63a0*/  UIMAD UR28, UR28, UR7, UR5 ;  /* 0x000000071c1c72a4 */ /* 0x000fe4000f8e0205 */
[----:B------:R-:W-:Y:S02]  /*63b0*/  UIADD3 UR16, UR8, 0x3000, URZ ;  /* 0x0000300008107890 */ /* 0x000fe4000fffe03f */
[----:B------:R-:W-:-:S02]  /*63c0*/  UIMAD UR19, UR17, UR6, UR4 ;  /* 0x00000006111372a4 */ /* 0x000fc4000f8e0204 */
[----:B------:R-:W-:Y:S01]  /*63d0*/  UIMAD UR20, UR20, UR7, UR5 ;  /* 0x00000007141472a4 */ /* 0x000fe2000f8e0205 */
[----:B------:R-:W-:Y:S01]  /*63e0*/  UMOV UR33, UR9 ;  /* 0x0000000900217c82 */ /* 0x000fe20008000000 */
[----:B------:R-:W-:Y:S01]  /*63f0*/  UMOV UR34, UR10 ;  /* 0x0000000a00227c82 */ /* 0x000fe20008000000 */
[----:B------:R-:W-:Y:S01]  /*6400*/  UMOV UR25, UR9 ;  /* 0x0000000900197c82 */ /* 0x000fe20008000000 */
[----:B------:R-:W-:Y:S01]  /*6410*/  UMOV UR26, UR10 ;  /* 0x0000000a001a7c82 */ /* 0x000fe20008000000 */
[----:B------:R1:W-:Y:S01]  /*6420*/  UTMALDG.4D.IM2COL [UR32], [UR14], UR30 ;  /* 0x000000200e0073b4 */ /* 0x0003e2000805801e */
[----:B------:R-:W-:Y:S01]  /*6430*/  UMOV UR17, UR9 ;  /* 0x0000000900117c82 */ /* 0x000fe20008000000 */
[----:B------:R-:W-:Y:S01]  /*6440*/  UMOV UR18, UR10 ;  /* 0x0000000a00127c82 */ /* 0x000fe20008000000 */
[----:B------:R-:W-:Y:S01]  /*6450*/  @UP0 ULDC UR13, c[0x0][0x388] ;  /* 0x0000e200000d0ab9 */ /* 0x000fe20000000800 */
[----:B------:R-:W-:Y:S01]  /*6460*/  @UP0 ULDC UR50, c[0x0][0x384] ;  /* 0x0000e10000320ab9 */ /* 0x000fe20000000800 */
[----:B------:R-:W-:Y:S01]  /*6470*/  UMOV UR11, UR55 ;  /* 0x00000037000b7c82 */ /* 0x000fe20008000000 */
[----:B------:R-:W-:Y:S01]  /*6480*/  UIADD3 UR56, UR8, 0x1400, URZ ;  /* 0x0000140008387890 */ /* 0x000fe2000fffe03f */
[----:B------:R2:W-:Y:S01]  /*6490*/  UTMALDG.4D.IM2COL [UR24], [UR14], UR30 ;  /* 0x000000180e0073b4 */ /* 0x0005e2000805801e */
[----:B------:R-:W-:Y:S01]  /*64a0*/  UIADD3 UR48, UR8, 0x1c00, URZ ;  /* 0x00001c0008307890 */ /* 0x000fe2000fffe03f */
[----:B0-----:R-:W-:Y:S01]  /*64b0*/  @UP0 ULDC UR40, c[0x0][0x384] ;  /* 0x0000e10000280ab9 */ /* 0x001fe20000000800 */
[----:B------:R-:W-:Y:S01]  /*64c0*/  @UP0 ULDC UR41, c[0x0][0x388] ;  /* 0x0000e20000290ab9 */ /* 0x000fe20000000800 */
[----:B------:R-:W-:Y:S01]  /*64d0*/  R2UR UR43, R26 ;  /* 0x000000001a2b72ca */ /* 0x000fe200000e0000 */
[----:B------:R-:W-:Y:S01]  /*64e0*/  @UP0 ULDC UR44, c[0x0][0x384] ;  /* 0x0000e100002c0ab9 */ /* 0x000fe20000000800 */
[----:B------:R-:W-:Y:S01]  /*64f0*/  @UP0 ULDC UR42, c[0x0][0x388] ;  /* 0x0000e200002a0ab9 */ /* 0x000fe20000000800 */
[----:B------:R0:W-:Y:S01]  /*6500*/  UTMALDG.4D.IM2COL [UR16], [UR14], UR30 ;  /* 0x000000100e0073b4 */ /* 0x0001e2000805801e */
[----:B------:R-:W-:Y:S01]  /*6510*/  MOV R46, UR48 ;  /* 0x00000030002e7c02 */ /* 0x000fe20008000f00 */
[----:B------:R-:W-:-:S02]  /*6520*/  UMOV UR49, UR9 ;  /* 0x0000000900317c82 */ /* 0x000fc40008000000 */
[----:B------:R-:W-:Y:S01]  /*6530*/  MOV R45, UR49 ;  /* 0x00000031002d7c02 */ /* 0x000fe20008000f00 */
[----:B-1----:R-:W-:Y:S01]  /*6540*/  @UP0 ULDC UR35, c[0x0][0x384] ;  /* 0x0000e10000230ab9 */ /* 0x002fe20000000800 */
[----:B------:R-:W-:Y:S01]  /*6550*/  @UP0 ULDC UR34, c[0x0][0x384] ;  /* 0x0000e10000220ab9 */ /* 0x000fe20000000800 */
[----:B------:R-:W-:Y:S01]  /*6560*/  @UP0 ULDC UR36, c[0x0][0x384] ;  /* 0x0000e10000240ab9 */ /* 0x000fe20000000800 */
[----:B------:R-:W-:Y:S01]  /*6570*/  @UP0 ULDC UR37, c[0x0][0x388] ;  /* 0x0000e20000250ab9 */ /* 0x000fe20000000800 */
[----:B--2---:R-:W-:Y:S01]  /*6580*/  @UP0 ULDC UR25, c[0x0][0x384] ;  /* 0x0000e10000190ab9 */ /* 0x004fe20000000800 */
[----:B------:R-:W-:Y:S01]  /*6590*/  @UP1 ULDC.64 UR28, c[0x0][0x390] ;  /* 0x0000e400001c1ab9 */ /* 0x000fe20000000a00 */
[----:B------:R-:W-:Y:S01]  /*65a0*/  @UP0 ULDC UR24, c[0x0][0x384] ;  /* 0x0000e10000180ab9 */ /* 0x000fe20000000800 */
[----:B------:R-:W-:Y:S01]  /*65b0*/  @UP0 ULDC UR26, c[0x0][0x388] ;  /* 0x0000e200001a0ab9 */ /* 0x000fe20000000800 */
[----:B0-----:R-:W-:-:S03]  /*65c0*/  UIMAD.WIDE.U32 UR16, UR55, UR40, URZ ;  /* 0x00000028371072a5 */ /* 0x001fc6000f8e003f */
[----:B------:R-:W-:-:S04]  /*65d0*/  @UP0 ULDC UR40, c[0x0][0x388] ;  /* 0x0000e20000280ab9 */ /* 0x000fc80000000800 */
[----:B------:R-:W-:Y:S01]  /*65e0*/  @UP0 UMOV UR27, UR17 ;  /* 0x00000011001b0c82 */ /* 0x000fe20008000000 */
[----:B------:R-:W-:Y:S01]  /*65f0*/  @UP1 ULDC.64 UR16, c[0x0][0x390] ;  /* 0x0000e40000101ab9 */ /* 0x000fe20000000a00 */
[----:B------:R-:W-:-:S03]  /*6600*/  @UP0 USHF.R.U32.HI UR12, URZ, UR41, UR27 ;  /* 0x000000293f0c0299 */ /* 0x000fc6000801161b */
[----:B------:R-:W-:Y:S01]  /*6610*/  @UP0 ULDC UR41, c[0x0][0x388] ;  /* 0x0000e20000290ab9 */ /* 0x000fe20000000800 */
[----:B------:R-:W-:-:S03]  /*6620*/  UIMAD.WIDE.U32 UR18, UR12, UR16, URZ ;  /* 0x000000100c1272a5 */ /* 0x000fc6000f8e003f */
[----:B------:R-:W-:Y:S01]  /*6630*/  UMOV UR21, UR12 ;  /* 0x0000000c00157c82 */ /* 0x000fe20008000000 */
[----:B------:R-:W-:Y:S02]  /*6640*/  @UP1 USHF.R.U32.HI UR21, URZ, UR17, UR19 ;  /* 0x000000113f151299 */ /* 0x000fe40008011613 */
[----:B------:R-:W-:Y:S02]  /*6650*/  UIADD3 UR19, -UR12, URZ, URZ ;  /* 0x0000003f0c137290 */ /* 0x000fe4000fffe13f */
[----:B------:R-:W-:Y:S02]  /*6660*/  UIADD3 UR20, -UR21, URZ, URZ ;  /* 0x0000003f15147290 */ /* 0x000fe4000fffe13f */
[----:B------:R-:W-:Y:S02]  /*6670*/  UIMAD UR19, UR22, UR19, UR43 ;  /* 0x00000013161372a4 */ /* 0x000fe4000f8e022b */
[----:B------:R-:W-:Y:S02]  /*6680*/  UIMAD UR20, UR23, UR20, UR12 ;  /* 0x00000014171472a4 */ /* 0x000fe4000f8e020c */
[----:B------:R-:W-:-:S02]  /*6690*/  UIMAD.WIDE.U32 UR16, UR47, UR25, URZ ;  /* 0x000000192f1072a5 */ /* 0x000fc4000f8e003f */
[----:B------:R-:W-:Y:S02]  /*66a0*/  UIADD3 UR16, UR8, 0x3800, URZ ;  /* 0x0000380008107890 */ /* 0x000fe4000fffe03f */
[----:B------:R-:W-:Y:S02]  /*66b0*/  UIMAD UR19, UR19, UR6, UR4 ;  /* 0x00000006131372a4 */ /* 0x000fe4000f8e0204 */
[----:B------:R-:W-:Y:S02]  /*66c0*/  UIMAD UR20, UR20, UR7, UR5 ;  /* 0x00000007141472a4 */ /* 0x000fe4000f8e0205 */
[----:B------:R-:W-:Y:S01]  /*66d0*/  @UP0 USHF.R.U32.HI UR47, URZ, UR13, UR17 ;  /* 0x0000000d3f2f0299 */ /* 0x000fe20008011611 */
[----:B------:R-:W-:Y:S02]  /*66e0*/  UMOV UR18, UR10 ;  /* 0x0000000a00127c82 */ /* 0x000fe40008000000 */
[----:B------:R-:W-:Y:S01]  /*66f0*/  UMOV UR17, UR9 ;  /* 0x0000000900117c82 */ /* 0x000fe20008000000 */
[----:B------:R-:W-:-:S02]  /*6700*/  UIMAD.WIDE.U32 UR32, UR47, UR28, URZ ;  /* 0x0000001c2f2072a5 */ /* 0x000fc4000f8e003f */
[----:B------:R-:W-:Y:S01]  /*6710*/  UIMAD.WIDE.U32 UR24, UR46, UR24, URZ ;  /* 0x000000182e1872a5 */ /* 0x000fe2000f8e003f */
[----:B------:R0:W-:Y:S01]  /*6720*/  UTMALDG.4D.IM2COL [UR16], [UR14], UR30 ;  /* 0x000000100e0073b4 */ /* 0x0001e2000805801e */
[----:B------:R-:W-:Y:S01]  /*6730*/  UMOV UR45, UR47 ;  /* 0x0000002f002d7c82 */ /* 0x000fe20008000000 */
[----:B------:R-:W-:Y:S02]  /*6740*/  @UP1 USHF.R.U32.HI UR45, URZ, UR29, UR33 ;  /* 0x0000001d3f2d1299 */ /* 0x000fe40008011621 */
[----:B------:R-:W-:Y:S02]  /*6750*/  UIMAD.WIDE.U32 UR28, UR39, UR36, URZ ;  /* 0x00000024271c72a5 */ /* 0x000fe4000f8e003f */
[----:B------:R-:W-:Y:S02]  /*6760*/  @UP0 USHF.R.U32.HI UR46, URZ, UR26, UR25 ;  /* 0x0000001a3f2e0299 */ /* 0x000fe40008011619 */
[----:B------:R-:W-:Y:S01]  /*6770*/  @UP0 USHF.R.U32.HI UR39, URZ, UR41, UR29 ;  /* 0x000000293f270299 */ /* 0x000fe2000801161d */
[----:B------:R-:W-:Y:S01]  /*6780*/  IMAD.U32 R16, RZ, RZ, UR45 ;  /* 0x0000002dff107e24 */ /* 0x000fe2000f8e00ff */
[----:B------:R-:W-:Y:S01]  /*6790*/  @UP1 ULDC.64 UR24, c[0x0][0x390] ;  /* 0x0000e40000181ab9 */ /* 0x000fe20000000a00 */
[----:B------:R-:W-:Y:S01]  /*67a0*/  @UP1 ULDC.64 UR26, c[0x0][0x390] ;  /* 0x0000e400001a1ab9 */ /* 0x000fe20000000a00 */
[----:B------:R-:W-:Y:S01]  /*67b0*/  @UP1 ULDC.64 UR12, c[0x0][0x390] ;  /* 0x0000e400000c1ab9 */ /* 0x000fe20000000a00 */
[----:B------:R-:W-:Y:S01]  /*67c0*/  @UP0 ULDC UR36, c[0x0][0x388] ;  /* 0x0000e20000240ab9 */ /* 0x000fe20000000800 */
[----:B------:R-:W-:Y:S01]  /*67d0*/  UMOV UR41, UR9 ;  /* 0x0000000900297c82 */ /* 0x000fe20008000000 */
[----:B0-----:R-:W-:-:S02]  /*67e0*/  UIMAD.WIDE.U32 UR18, UR38, UR35, URZ ;  /* 0x00000023261272a5 */ /* 0x001fc4000f8e003f */
[----:B------:R-:W-:Y:S01]  /*67f0*/  UIMAD.WIDE.U32 UR34, UR31, UR34, URZ ;  /* 0x000000221f2272a5 */ /* 0x000fe2000f8e003f */
[----:B------:R-:W-:Y:S01]  /*6800*/  @UP1 ULDC.64 UR20, c[0x0][0x390] ;  /* 0x0000e40000141ab9 */ /* 0x000fe20000000a00 */
[----:B------:R-:W-:-:S03]  /*6810*/  UIMAD.WIDE.U32 UR16, UR46, UR12, URZ ;  /* 0x0000000c2e1072a5 */ /* 0x000fc6000f8e003f */
[----:B------:R-:W-:Y:S01]  /*6820*/  @UP0 UMOV UR32, UR19 ;  /* 0x0000001300200c82 */ /* 0x000fe20008000000 */
[----:B------:R-:W-:Y:S01]  /*6830*/  UMOV UR18, UR46 ;  /* 0x0000002e00127c82 */ /* 0x000fe20008000000 */
[----:B------:R-:W-:Y:S01]  /*6840*/  @UP0 UMOV UR34, UR35 ;  /* 0x0000002300220c82 */ /* 0x000fe20008000000 */
[----:B------:R-:W-:Y:S02]  /*6850*/  @UP0 USHF.R.U32.HI UR38, URZ, UR37, UR32 ;  /* 0x000000253f260299 */ /* 0x000fe40008011620 */
[----:B------:R-:W-:Y:S02]  /*6860*/  @UP0 USHF.R.U32.HI UR31, URZ, UR40, UR34 ;  /* 0x000000283f1f0299 */ /* 0x000fe40008011622 */
[----:B------:R-:W-:Y:S02]  /*6870*/  UIMAD.WIDE.U32 UR32, UR38, UR26, URZ ;  /* 0x0000001a262072a5 */ /* 0x000fe4000f8e003f */
[----:B------:R-:W-:Y:S02]  /*6880*/  UIMAD.WIDE.U32 UR28, UR31, UR24, URZ ;  /* 0x000000181f1c72a5 */ /* 0x000fe4000f8e003f */
[----:B------:R-:W-:-:S02]  /*6890*/  UIADD3 UR24, UR8, 0xc00, URZ ;  /* 0x00000c0008187890 */ /* 0x000fc4000fffe03f */
[----:B------:R-:W-:Y:S01]  /*68a0*/  UIADD3 UR26, UR8, 0x400, URZ ;  /* 0x00000400081a7890 */ /* 0x000fe2000fffe03f */
[----:B------:R-:W-:Y:S01]  /*68b0*/  UMOV UR53, UR31 ;  /* 0x0000001f00357c82 */ /* 0x000fe20008000000 */
[----:B------:R-:W-:Y:S02]  /*68c0*/  @UP1 USHF.R.U32.HI UR53, URZ, UR25, UR29 ;  /* 0x000000193f351299 */ /* 0x000fe4000801161d */
[----:B------:R-:W-:Y:S01]  /*68d0*/  IMAD.U32 R47, RZ, RZ, UR24 ;  /* 0x00000018ff2f7e24 */ /* 0x000fe2000f8e00ff */
[----:B------:R-:W-:Y:S01]  /*68e0*/  UIMAD.WIDE.U32 UR24, UR51, UR44, URZ ;  /* 0x0000002c331872a5 */ /* 0x000fe2000f8e003f */
[----:B------:R-:W-:Y:S01]  /*68f0*/  IMAD.U32 R42, RZ, RZ, UR26 ;  /* 0x0000001aff2a7e24 */ /* 0x000fe2000f8e00ff */
[----:B------:R-:W-:Y:S01]  /*6900*/  UMOV UR61, UR38 ;  /* 0x00000026003d7c82 */ /* 0x000fe20008000000 */
[----:B------:R-:W-:Y:S01]  /*6910*/  @UP1 USHF.R.U32.HI UR61, URZ, UR27, UR33 ;  /* 0x0000001b3f3d1299 */ /* 0x000fe20008011621 */
[----:B------:R-:W-:Y:S01]  /*6920*/  R2UR UR44, R0 ;  /* 0x00000000002c72ca */ /* 0x000fe200000e0000 */
[----:B------:R-:W-:Y:S01]  /*6930*/  UIMAD.WIDE.U32 UR26, UR39, UR20, URZ ;  /* 0x00000014271a72a5 */ /* 0x000fe2000f8e003f */
[----:B------:R-:W-:Y:S01]  /*6940*/  R2UR UR48, R47 ;  /* 0x000000002f3072ca */ /* 0x000fe200000e0000 */
[----:B------:R-:W-:Y:S01]  /*6950*/  UMOV UR35, UR45 ;  /* 0x0000002d00237c82 */ /* 0x000fe20008000000 */
[----:B------:R-:W-:Y:S01]  /*6960*/  @UP0 UMOV UR20, UR25 ;  /* 0x0000001900140c82 */ /* 0x000fe20008000000 */
[----:B------:R-:W-:Y:S01]  /*6970*/  UMOV UR45, UR39 ;  /* 0x00000027002d7c82 */ /* 0x000fe20008000000 */
[----:B------:R-:W-:-:S02]  /*6980*/  @UP1 USHF.R.U32.HI UR45, URZ, UR21, UR27 ;  /* 0x000000153f2d1299 */ /* 0x000fc4000801161b */
[----:B------:R-:W-:Y:S01]  /*6990*/  @UP0 USHF.R.U32.HI UR52, URZ, UR60, UR20 ;  /* 0x0000003c3f340299 */ /* 0x000fe20008011614 */
[----:B------:R-:W-:Y:S01]  /*69a0*/  R2UR UR60, R23 ;  /* 0x00000000173c72ca */ /* 0x000fe200000e0000 */
[----:B------:R-:W-:Y:S02]  /*69b0*/  UIMAD.WIDE.U32 UR24, UR54, UR50, URZ ;  /* 0x00000032361872a5 */ /* 0x000fe4000f8e003f */
[----:B------:R-:W-:Y:S01]  /*69c0*/  UIMAD.WIDE.U32 UR20, UR55, UR58, URZ ;  /* 0x0000003a371472a5 */ /* 0x000fe2000f8e003f */
[----:B------:R-:W-:Y:S01]  /*69d0*/  @UP1 UMOV UR12, UR17 ;  /* 0x00000011000c1c82 */ /* 0x000fe20008000000 */
[----:B------:R-:W-:Y:S01]  /*69e0*/  @UP1 ULDC.64 UR16, c[0x0][0x390] ;  /* 0x0000e40000101ab9 */ /* 0x000fe20000000a00 */
[----:B------:R-:W-:Y:S02]  /*69f0*/  @UP0 USHF.R.U32.HI UR54, URZ, UR36, UR25 ;  /* 0x000000243f360299 */ /* 0x000fe40008011619 */
[----:B------:R-:W-:Y:S02]  /*6a00*/  @UP1 USHF.R.U32.HI UR18, URZ, UR13, UR12 ;  /* 0x0000000d3f121299 */ /* 0x000fe4000801160c */
[----:B------:R-:W-:Y:S01]  /*6a10*/  @UP0 UMOV UR25, UR21 ;  /* 0x0000001500190c82 */ /* 0x000fe20008000000 */
[----:B------:R-:W-:-:S02]  /*6a20*/  UIMAD.WIDE.U32 UR20, UR52, UR16, URZ ;  /* 0x00000010341472a5 */ /* 0x000fc4000f8e003f */
[----:B------:R-:W-:Y:S01]  /*6a30*/  @UP0 USHF.R.U32.HI UR11, URZ, UR42, UR25 ;  /* 0x0000002a3f0b0299 */ /* 0x000fe20008011619 */
[----:B------:R-:W-:Y:S01]  /*6a40*/  IMAD.U32 R12, RZ, RZ, UR18 ;  /* 0x00000012ff0c7e24 */ /* 0x000fe2000f8e00ff */
[----:B------:R-:W-:Y:S01]  /*6a50*/  @UP1 ULDC.64 UR12, c[0x0][0x390] ;  /* 0x0000e400000c1ab9 */ /* 0x000fe20000000a00 */
[----:B------:R-:W-:Y:S01]  /*6a60*/  UMOV UR37, UR52 ;  /* 0x0000003400257c82 */ /* 0x000fe20008000000 */
[----:B------:R-:W-:Y:S01]  /*6a70*/  @UP1 USHF.R.U32.HI UR37, URZ, UR17, UR21 ;  /* 0x000000113f251299 */ /* 0x000fe20008011615 */
[----:B------:R-:W-:Y:S01]  /*6a80*/  UMOV UR36, UR35 ;  /* 0x0000002300247c82 */ /* 0x000fe20008000000 */
[----:B------:R-:W-:Y:S01]  /*6a90*/  UIMAD.WIDE.U32 UR20, UR11, UR12, URZ ;  /* 0x0000000c0b1472a5 */ /* 0x000fe2000f8e003f */
[----:B------:R-:W-:Y:S01]  /*6aa0*/  R2UR UR35, R20 ;  /* 0x00000000142372ca */ /* 0x000fe200000e0000 */
[----:B------:R-:W-:Y:S01]  /*6ab0*/  UIADD3 UR17, -UR47, URZ, URZ ;  /* 0x0000003f2f117290 */ /* 0x000fe2000fffe13f */
[----:B------:R-:W-:Y:S01]  /*6ac0*/  R2UR UR28, R12 ;  /* 0x000000000c1c72ca */ /* 0x000fe200000e0000 */
[----:B------:R-:W-:Y:S01]  /*6ad0*/  UIADD3 UR40, UR8, 0x2400, URZ ;  /* 0x0000240008287890 */ /* 0x000fe2000fffe03f */
[----:B------:R-:W-:Y:S01]  /*6ae0*/  MOV R12, UR23 ;  /* 0x00000017000c7c02 */ /* 0x000fe20008000f00 */
[----:B------:R-:W-:Y:S01]  /*6af0*/  UIMAD UR17, UR22, UR17, UR44 ;  /* 0x00000011161172a4 */ /* 0x000fe2000f8e022c */
[----:B------:R-:W-:Y:S01]  /*6b00*/  R2UR UR44, R21 ;  /* 0x00000000152c72ca */ /* 0x000fe200000e0000 */
[----:B------:R-:W-:-:S02]  /*6b10*/  UIADD3 UR32, UR8, 0x2c00, URZ ;  /* 0x00002c0008207890 */ /* 0x000fc4000fffe03f */
[----:B------:R-:W-:Y:S02]  /*6b20*/  UIADD3 UR24, UR8, 0x3400, URZ ;  /* 0x0000340008187890 */ /* 0x000fe4000fffe03f */
[----:B------:R-:W-:Y:S02]  /*6b30*/  UIADD3 UR16, UR8, 0x3c00, URZ ;  /* 0x00003c0008107890 */ /* 0x000fe4000fffe03f */
[----:B------:R-:W-:Y:S01]  /*6b40*/  UIADD3 UR12, -UR38, URZ, URZ ;  /* 0x0000003f260c7290 */ /* 0x000fe2000fffe13f */
[----:B------:R-:W-:Y:S01]  /*6b50*/  @UP1 UMOV UR8, UR21 ;  /* 0x0000001500081c82 */ /* 0x000fe20008000000 */
[----:B------:R-:W-:Y:S01]  /*6b60*/  UMOV UR21, UR11 ;  /* 0x0000000b00157c82 */ /* 0x000fe20008000000 */
[----:B------:R-:W-:Y:S01]  /*6b70*/  @UP1 USHF.R.U32.HI UR21, URZ, UR13, UR8 ;  /* 0x0000000d3f151299 */ /* 0x000fe20008011608 */
[----:B------:R-:W-:Y:S01]  /*6b80*/  MOV R15, UR16 ;  /* 0x00000010000f7c02 */ /* 0x000fe20008000f00 */
[----:B------:R-:W-:Y:S01]  /*6b90*/  UIADD3 UR13, -UR46, URZ, URZ ;  /* 0x0000003f2e0d7290 */ /* 0x000fe2000fffe13f */
[----:B------:R-:W-:Y:S01]  /*6ba0*/  R2UR UR16, R42 ;  /* 0x000000002a1072ca */ /* 0x000fe200000e0000 */
[----:B------:R-:W-:Y:S01]  /*6bb0*/  UIMAD UR12, UR22, UR12, UR44 ;  /* 0x0000000c160c72a4 */ /* 0x000fe2000f8e022c */
[----:B------:R-:W-:Y:S01]  /*6bc0*/  R2UR UR44, R24 ;  /* 0x00000000182c72ca */ /* 0x000fe200000e0000 */
[----:B------:R-:W-:Y:S01]  /*6bd0*/  UIMAD UR13, UR22, UR13, UR35 ;  /* 0x0000000d160d72a4 */ /* 0x000fe2000f8e0223 */
[----:B------:R-:W-:Y:S01]  /*6be0*/  R2UR UR35, R22 ;  /* 0x00000000162372ca */ /* 0x000fe200000e0000 */
[----:B------:R-:W-:Y:S01]  /*6bf0*/  @UP1 ULDC.64 UR18, c[0x0][0x390] ;  /* 0x0000e40000121ab9 */ /* 0x000fe20000000a00 */
[----:B------:R-:W-:Y:S01]  /*6c00*/  UIADD3 UR51, -UR31, URZ, URZ ;  /* 0x0000003f1f337290 */ /* 0x000fe2000fffe13f */
[----:B------:R-:W-:Y:S01]  /*6c10*/  MOV R13, UR21 ;  /* 0x00000015000d7c02 */ /* 0x000fe20008000f00 */
[----:B------:R-:W-:-:S02]  /*6c20*/  UIMAD.WIDE.U32 UR26, UR54, UR18, URZ ;  /* 0x00000012361a72a5 */ /* 0x000fc4000f8e003f */
[----:B------:R-:W-:Y:S01]  /*6c30*/  UMOV UR29, UR54 ;  /* 0x00000036001d7c82 */ /* 0x000fe20008000000 */
[----:B------:R-:W-:Y:S02]  /*6c40*/  UIADD3 UR8, -UR39, URZ, URZ ;  /* 0x0000003f27087290 */ /* 0x000fe4000fffe13f */
[----:B------:R-:W-:Y:S02]  /*6c50*/  @UP1 USHF.R.U32.HI UR29, URZ, UR19, UR27 ;  /* 0x000000133f1d1299 */ /* 0x000fe4000801161b */
[----:B------:R-:W-:Y:S02]  /*6c60*/  UIADD3 UR19, -UR11, URZ, URZ ;  /* 0x0000003f0b137290 */ /* 0x000fe4000fffe13f */
[----:B------:R-:W-:Y:S02]  /*6c70*/  UIMAD UR51, UR22, UR51, UR35 ;  /* 0x00000033163372a4 */ /* 0x000fe4000f8e0223 */
[----:B------:R-:W-:Y:S02]  /*6c80*/  UIADD3 UR35, -UR52, URZ, URZ ;  /* 0x0000003f34237290 */ /* 0x000fe4000fffe13f */
[----:B------:R-:W-:-:S02]  /*6c90*/  UIADD3 UR27, -UR54, URZ, URZ ;  /* 0x0000003f361b7290 */ /* 0x000fc4000fffe13f */
[----:B------:R-:W-:Y:S02]  /*6ca0*/  UIMAD UR19, UR22, UR19, UR43 ;  /* 0x00000013161372a4 */ /* 0x000fe4000f8e022b */
[----:B------:R-:W-:Y:S02]  /*6cb0*/  UIMAD UR17, UR17, UR6, UR4 ;  /* 0x00000006111172a4 */ /* 0x000fe4000f8e0204 */
[----:B------:R-:W-:Y:S02]  /*6cc0*/  UIMAD UR8, UR22, UR8, UR60 ;  /* 0x00000008160872a4 */ /* 0x000fe4000f8e023c */
[----:B------:R-:W-:Y:S02]  /*6cd0*/  UIMAD UR35, UR22, UR35, UR44 ;  /* 0x00000023162372a4 */ /* 0x000fe4000f8e022c */
[----:B------:R-:W-:Y:S01]  /*6ce0*/  UIMAD UR27, UR22, UR27, UR59 ;  /* 0x0000001b161b72a4 */ /* 0x000fe2000f8e023b */
[----:B------:R-:W-:Y:S01]  /*6cf0*/  IMAD.U32 R41, RZ, RZ, UR17 ;  /* 0x00000011ff297e24 */ /* 0x000fe2000f8e00ff */
[----:B------:R-:W-:-:S02]  /*6d00*/  UIMAD UR19, UR19, UR6, UR4 ;  /* 0x00000006131372a4 */ /* 0x000fc4000f8e0204 */
[----:B------:R-:W-:Y:S02]  /*6d10*/  UIMAD UR25, UR13, UR6, UR4 ;  /* 0x000000060d1972a4 */ /* 0x000fe4000f8e0204 */
[----:B------:R-:W-:Y:S02]  /*6d20*/  UIMAD UR59, UR12, UR6, UR4 ;  /* 0x000000060c3b72a4 */ /* 0x000fe4000f8e0204 */
[----:B------:R-:W-:Y:S01]  /*6d30*/  UIMAD UR51, UR51, UR6, UR4 ;  /* 0x00000006333372a4 */ /* 0x000fe2000f8e0204 */
[----:B------:R-:W-:Y:S01]  /*6d40*/  MOV R14, UR19 ;  /* 0x00000013000e7c02 */ /* 0x000fe20008000f00 */
[----:B------:R-:W-:Y:S01]  /*6d50*/  UIMAD UR43, UR8, UR6, UR4 ;  /* 0x00000006082b72a4 */ /* 0x000fe2000f8e0204 */
[----:B------:R-:W-:Y:S01]  /*6d60*/  R2UR UR19, R41 ;  /* 0x00000000291372ca */ /* 0x000fe200000e0000 */
[----:B------:R-:W-:Y:S01]  /*6d70*/  UIMAD UR35, UR35, UR6, UR4 ;  /* 0x00000006232372a4 */ /* 0x000fe2000f8e0204 */
[----:B------:R-:W-:Y:S01]  /*6d80*/  MOV R41, UR53 ;  /* 0x0000003500297c02 */ /* 0x000fe20008000f00 */
[----:B------:R-:W-:Y:S01]  /*6d90*/  UIMAD UR27, UR27, UR6, UR4 ;  /* 0x000000061b1b72a4 */ /* 0x000fe2000f8e0204 */
[----:B------:R-:W-:Y:S01]  /*6da0*/  MOV R43, UR51 ;  /* 0x00000033002b7c02 */ /* 0x000fe20008000f00 */
[----:B------:R-:W-:-:S02]  /*6db0*/  UIADD3 UR6, -UR36, URZ, URZ ;  /* 0x0000003f24067290 */ /* 0x000fc4000fffe13f */
[----:B------:R-:W-:Y:S02]  /*6dc0*/  UIADD3 UR8, -UR28, URZ, URZ ;  /* 0x0000003f1c087290 */ /* 0x000fe4000fffe13f */
[----:B------:R-:W-:Y:S02]  /*6dd0*/  UIADD3 UR12, -UR53, URZ, URZ ;  /* 0x0000003f350c7290 */ /* 0x000fe4000fffe13f */
[----:B------:R-:W-:Y:S01]  /*6de0*/  UIADD3 UR4, -UR21, URZ, URZ ;  /* 0x0000003f15047290 */ /* 0x000fe2000fffe13f */
[----:B------:R-:W-:Y:S01]  /*6df0*/  R2UR UR21, R16 ;  /* 0x00000000101572ca */ /* 0x000fe200000e0000 */
[----:B------:R-:W-:Y:S01]  /*6e00*/  UIMAD UR6, UR23, UR6, UR47 ;  /* 0x00000006170672a4 */ /* 0x000fe2000f8e022f */
[----:B------:R-:W-:Y:S01]  /*6e10*/  MOV R16, UR54 ;  /* 0x0000003600107c02 */ /* 0x000fe20008000f00 */
[----:B------:R-:W-:Y:S02]  /*6e20*/  UIADD3 UR36, -UR37, URZ, URZ ;  /* 0x0000003f25247290 */ /* 0x000fe4000fffe13f */
[----:B------:R-:W-:Y:S01]  /*6e30*/  UIMAD UR8, UR23, UR8, UR46 ;  /* 0x00000008170872a4 */ /* 0x000fe2000f8e022e */
[----:B------:R-:W-:Y:S01]  /*6e40*/  R2UR UR54, R16 ;  /* 0x00000000103672ca */ /* 0x000fe200000e0000 */
[----:B------:R-:W-:-:S02]  /*6e50*/  UIMAD UR12, UR23, UR12, UR31 ;  /* 0x0000000c170c72a4 */ /* 0x000fc4000f8e021f */
[----:B------:R-:W-:Y:S02]  /*6e60*/  UIADD3 UR34, UR10, 0x20, URZ ;  /* 0x000000200a227890 */ /* 0x000fe4000fffe03f */
[----:B------:R-:W-:Y:S02]  /*6e70*/  UIADD3 UR60, -UR61, URZ, URZ ;  /* 0x0000003f3d3c7290 */ /* 0x000fe4000fffe13f */
[----:B------:R-:W-:Y:S02]  /*6e80*/  UIADD3 UR44, -UR45, URZ, URZ ;  /* 0x0000003f2d2c7290 */ /* 0x000fe4000fffe13f */
[----:B------:R-:W-:Y:S02]  /*6e90*/  UIMAD UR36, UR23, UR36, UR52 ;  /* 0x00000024172472a4 */ /* 0x000fe4000f8e0234 */
[----:B------:R-:W-:Y:S02]  /*6ea0*/  UIADD3 UR18, UR10, 0x20, URZ ;  /* 0x000000200a127890 */ /* 0x000fe4000fffe03f */
[----:B------:R-:W-:Y:S01]  /*6eb0*/  UIMAD UR20, UR6, UR7, UR5 ;  /* 0x00000007061472a4 */ /* 0x000fe2000f8e0205 */
[----:B------:R-:W-:Y:S01]  /*6ec0*/  R2UR UR6, R17 ;  /* 0x00000000110672ca */ /* 0x000fe200000e0000 */
[----:B------:R-:W-:-:S02]  /*6ed0*/  UIMAD UR22, UR8, UR7, UR5 ;  /* 0x00000007081672a4 */ /* 0x000fc4000f8e0205 */
[----:B------:R-:W-:Y:S01]  /*6ee0*/  UIMAD UR52, UR12, UR7, UR5 ;  /* 0x000000070c3472a4 */ /* 0x000fe2000f8e0205 */
[----:B------:R-:W-:Y:S01]  /*6ef0*/  R2UR UR12, R9 ;  /* 0x00000000090c72ca */ /* 0x000fe200000e0000 */
[----:B------:R-:W-:Y:S02]  /*6f00*/  UIMAD UR60, UR23, UR60, UR38 ;  /* 0x0000003c173c72a4 */ /* 0x000fe4000f8e0226 */
[----:B------:R-:W-:Y:S01]  /*6f10*/  UIMAD UR44, UR23, UR44, UR39 ;  /* 0x0000002c172c72a4 */ /* 0x000fe2000f8e0227 */
[----:B------:R-:W-:Y:S01]  /*6f20*/  R2UR UR23, R12 ;  /* 0x000000000c1772ca */ /* 0x000fe200000e0000 */
[----:B------:R-:W-:Y:S01]  /*6f30*/  UMOV UR50, UR34 ;  /* 0x0000002200327c82 */ /* 0x000fe20008000000 */
[----:B------:R-:W-:Y:S01]  /*6f40*/  UMOV UR55, UR34 ;  /* 0x0000002200377c82 */ /* 0x000fe20008000000 */
[----:B------:R-:W-:Y:S01]  /*6f50*/  UMOV UR17, UR9 ;  /* 0x0000000900117c82 */ /* 0x000fe20008000000 */
[----:B------:R-:W-:Y:S01]  /*6f60*/  MOV R42, UR52 ;  /* 0x00000034002a7c02 */ /* 0x000fe20008000f00 */
[----:B------:R-:W-:Y:S01]  /*6f70*/  UMOV UR51, UR25 ;  /* 0x0000001900337c82 */ /* 0x000fe20008000000 */
[----:B------:R-:W-:Y:S01]  /*6f80*/  MOV R44, UR50 ;  /* 0x00000032002c7c02 */ /* 0x000fe20008000f00 */
[----:B------:R-:W-:Y:S01]  /*6f90*/  UMOV UR50, UR55 ;  /* 0x0000003700327c82 */ /* 0x000fe20008000000 */
[----:B------:R-:W-:Y:S01]  /*6fa0*/  UMOV UR52, UR22 ;  /* 0x0000001600347c82 */ /* 0x000fe20008000000 */
[----:B------:R-:W-:Y:S01]  /*6fb0*/  UMOV UR53, UR28 ;  /* 0x0000001c00357c82 */ /* 0x000fe20008000000 */
[----:B------:R0:W-:Y:S01]  /*6fc0*/  UTMALDG.4D.IM2COL [UR16], [UR14], UR30 ;  /* 0x000000100e0073b4 */ /* 0x0001e2000805801e */
[----:B------:R-:W-:-:S02]  /*6fd0*/  UIADD3 UR13, -UR29, URZ, URZ ;  /* 0x0000003f1d0d7290 */ /* 0x000fc4000fffe13f */
[----:B------:R-:W-:Y:S02]  /*6fe0*/  UIMAD UR60, UR60, UR7, UR5 ;  /* 0x000000073c3c72a4 */ /* 0x000fe4000f8e0205 */
[----:B------:R-:W-:Y:S02]  /*6ff0*/  UIMAD UR13, UR23, UR13, UR54 ;  /* 0x0000000d170d72a4 */ /* 0x000fe4000f8e0236 */
[----:B------:R-:W-:Y:S01]  /*7000*/  UIMAD UR4, UR23, UR4, UR11 ;  /* 0x00000004170472a4 */ /* 0x000fe2000f8e020b */
[----:B------:R1:W-:Y:S01]  /*7010*/  UTMALDG.4D.IM2COL [UR48], [UR14], UR30 ;  /* 0x000000300e0073b4 */ /* 0x0003e2000805801e */
[----:B------:R-:W-:Y:S01]  /*7020*/  UMOV UR58, UR34 ;  /* 0x00000022003a7c82 */ /* 0x000fe20008000000 */
[----:B------:R-:W-:Y:S01]  /*7030*/  UIMAD UR44, UR44, UR7, UR5 ;  /* 0x000000072c2c72a4 */ /* 0x000fe2000f8e0205 */
[----:B------:R-:W-:Y:S01]  /*7040*/  R2UR UR11, R3 ;  /* 0x00000000030b72ca */ /* 0x000fe200000e0000 */
[----:B------:R-:W-:Y:S01]  /*7050*/  UIMAD UR28, UR13, UR7, UR5 ;  /* 0x000000070d1c72a4 */ /* 0x000fe2000f8e0205 */
[----:B------:R-:W-:Y:S01]  /*7060*/  R2UR UR13, R6 ;  /* 0x00000000060d72ca */ /* 0x000fe200000e0000 */
[----:B------:R-:W-:Y:S01]  /*7070*/  ULDC.64 UR46, c[0x0][0x198] ;  /* 0x00006600002e7ab9 */ /* 0x000fe20000000a00 */
[----:B------:R-:W-:Y:S01]  /*7080*/  UIMAD UR36, UR36, UR7, UR5 ;  /* 0x00000007242472a4 */ /* 0x000fe2000f8e0205 */
[----:B------:R2:W-:Y:S01]  /*7090*/  UTMALDG.4D.IM2COL [UR56], [UR14], UR30 ;  /* 0x000000380e0073b4 */ /* 0x0005e2000805801e */
[----:B------:R-:W-:Y:S01]  /*70a0*/  UIADD3 UR8, UR6, 0x10000, URZ ;  /* 0x0001000006087890 */ /* 0x000fe2000fffe03f */
[----:B------:R-:W-:Y:S01]  /*70b0*/  UMOV UR42, UR34 ;  /* 0x00000022002a7c82 */ /* 0x000fe20008000000 */
[----:B------:R-:W-:Y:S01]  /*70c0*/  UMOV UR22, UR18 ;  /* 0x0000001200167c82 */ /* 0x000fe20008000000 */
[----:B------:R-:W-:Y:S01]  /*70d0*/  UMOV UR33, UR9 ;  /* 0x0000000900217c82 */ /* 0x000fe20008000000 */
[----:B------:R-:W-:Y:S01]  /*70e0*/  UMOV UR25, UR9 ;  /* 0x0000000900197c82 */ /* 0x000fe20008000000 */
[----:B------:R-:W-:Y:S01]  /*70f0*/  UMOV UR26, UR22 ;  /* 0x00000016001a7c82 */ /* 0x000fe20008000000 */
[----:B0-----:R-:W-:Y:S01]  /*7100*/  R2UR UR21, R13 ;  /* 0x000000000d1572ca */ /* 0x001fe200000e0000 */
[----:B------:R-:W-:Y:S01]  /*7110*/  UIMAD UR20, UR4, UR7, UR5 ;  /* 0x00000007041472a4 */ /* 0x000fe2000f8e0205 */
[----:B------:R-:W-:Y:S01]  /*7120*/  R2UR UR19, R14 ;  /* 0x000000000e1372ca */ /* 0x000fe200000e0000 */
[----:B------:R-:W-:Y:S01]  /*7130*/  UIADD3 UR4, UP0, UR46, 0x1f0, URZ ;  /* 0x000001f02e047890 */ /* 0x000fe2000ff1e03f */
[----:B------:R-:W-:Y:S01]  /*7140*/  R2UR UR16, R15 ;  /* 0x000000000f1072ca */ /* 0x000fe200000e0000 */
[----:B------:R-:W-:-:S02]  /*7150*/  UMOV UR18, UR22 ;  /* 0x0000001600127c82 */ /* 0x000fc40008000000 */
[----:B------:R-:W-:Y:S01]  /*7160*/  UIADD3.X UR5, URZ, UR47, URZ, UP0, !UPT ;  /* 0x0000002f3f057290 */ /* 0x000fe200087fe43f */
[----:B-1----:R-:W-:Y:S02]  /*7170*/  R2UR UR53, R41 ;  /* 0x00000000293572ca */ /* 0x002fe400000e0000 */
[----:B------:R-:W-:Y:S02]  /*7180*/  R2UR UR52, R42 ;  /* 0x000000002a3472ca */ /* 0x000fe400000e0000 */
[----:B------:R-:W-:Y:S02]  /*7190*/  R2UR UR51, R43 ;  /* 0x000000002b3372ca */ /* 0x000fe400000e0000 */
[----:B------:R-:W-:Y:S02]  /*71a0*/  R2UR UR50, R44 ;  /* 0x000000002c3272ca */ /* 0x000fe400000e0000 */
[----:B------:R-:W-:Y:S01]  /*71b0*/  R2UR UR49, R45 ;  /* 0x000000002d3172ca */ /* 0x000fe200000e0000 */
[----:B--2---:R-:W-:Y:S01]  /*71c0*/  UIADD3 UR56, UR6, 0x14000, URZ ;  /* 0x0001400006387890 */ /* 0x004fe2000fffe03f */
[----:B------:R-:W-:Y:S01]  /*71d0*/  R2UR UR48, R46 ;  /* 0x000000002e3072ca */ /* 0x000fe200000e0000 */
[----:B------:R-:W-:Y:S01]  /*71e0*/  UMOV UR60, UR12 ;  /* 0x0000000c003c7c82 */ /* 0x000fe20008000000 */
[----:B------:R-:W-:Y:S01]  /*71f0*/  MOV R41, UR22 ;  /* 0x0000001600297c02 */ /* 0x000fe20008000f00 */
[----:B------:R-:W-:Y:S01]  /*7200*/  UMOV UR61, UR13 ;  /* 0x0000000d003d7c82 */ /* 0x000fe20008000000 */
[----:B------:R-:W-:Y:S01]  /*7210*/  R2UR UR59, R34 ;  /* 0x00000000223b72ca */ /* 0x000fe200000e0000 */
[----:B------:R-:W-:Y:S01]  /*7220*/  UMOV UR58, UR10 ;  /* 0x0000000a003a7c82 */ /* 0x000fe20008000000 */
[----:B------:R-:W-:-:S07]  /*7230*/  R2UR UR22, R41 ;  /* 0x00000000291672ca */ /* 0x000fce00000e0000 */
[----:B------:R0:W-:Y:S01]  /*7240*/  UTMALDG.4D.IM2COL [UR48], [UR14], UR30 ;  /* 0x000000300e0073b4 */ /* 0x0001e2000805801e */
[----:B------:R1:W-:Y:S01]  /*7250*/  UTMALDG.4D.IM2COL [UR40], [UR14], UR30 ;  /* 0x000000280e0073b4 */ /* 0x0003e2000805801e */
[----:B------:R2:W-:Y:S01]  /*7260*/  UTMALDG.4D.IM2COL [UR32], [UR14], UR30 ;  /* 0x000000200e0073b4 */ /* 0x0005e2000805801e */
[----:B0-----:R-:W-:Y:S01]  /*7270*/  R2UR UR51, R27 ;  /* 0x000000001b3372ca */ /* 0x001fe200000e0000 */
[----:B------:R-:W-:Y:S01]  /*7280*/  UIADD3 UR48, UR6, 0x10800, URZ ;  /* 0x0001080006307890 */ /* 0x000fe2000fffe03f */
[----:B------:R0:W-:Y:S01]  /*7290*/  UTMALDG.4D.IM2COL [UR24], [UR14], UR30 ;  /* 0x000000180e0073b4 */ /* 0x0001e2000805801e */
[----:B------:R-:W-:Y:S01]  /*72a0*/  UMOV UR52, UR12 ;  /* 0x0000000c00347c82 */ /* 0x000fe20008000000 */
[----:B------:R-:W-:Y:S01]  /*72b0*/  UMOV UR53, UR13 ;  /* 0x0000000d00357c82 */ /* 0x000fe20008000000 */
[----:B------:R-:W-:Y:S01]  /*72c0*/  UMOV UR49, UR9 ;  /* 0x0000000900317c82 */ /* 0x000fe20008000000 */
[----:B------:R-:W-:Y:S01]  /*72d0*/  UMOV UR50, UR10 ;  /* 0x0000000a00327c82 */ /* 0x000fe20008000000 */
[----:B------:R-:W-:Y:S01]  /*72e0*/  MOV R12, UR53 ;  /* 0x00000035000c7c02 */ /* 0x000fe20008000f00 */
[----:B-1----:R-:W-:Y:S01]  /*72f0*/  UIADD3 UR40, UR6, 0x11000, URZ ;  /* 0x0001100006287890 */ /* 0x002fe2000fffe03f */
[----:B------:R-:W-:Y:S01]  /*7300*/  R2UR UR43, R28 ;  /* 0x000000001c2b72ca */ /* 0x000fe200000e0000 */
[----:B------:R1:W-:Y:S01]  /*7310*/  UTMALDG.4D.IM2COL [UR16], [UR14], UR30 ;  /* 0x000000100e0073b4 */ /* 0x0003e2000805801e */
[----:B------:R-:W-:Y:S01]  /*7320*/  UMOV UR44, UR12 ;  /* 0x0000000c002c7c82 */ /* 0x000fe20008000000 */
[----:B------:R-:W-:Y:S01]  /*7330*/  MOV R13, UR52 ;  /* 0x00000034000d7c02 */ /* 0x000fe20008000f00 */
[----:B------:R-:W-:Y:S01]  /*7340*/  UMOV UR54, UR51 ;  /* 0x0000003300367c82 */ /* 0x000fe20008000000 */
[----:B------:R-:W-:Y:S01]  /*7350*/  MOV R15, UR44 ;  /* 0x0000002c000f7c02 */ /* 0x000fe20008000f00 */
[----:B------:R-:W-:Y:S01]  /*7360*/  UMOV UR45, UR13 ;  /* 0x0000000d002d7c82 */ /* 0x000fe20008000000 */
[----:B------:R-:W-:Y:S01]  /*7370*/  UMOV UR42, UR10 ;  /* 0x0000000a002a7c82 */ /* 0x000fe20008000000 */
[----:B------:R-:W-:Y:S01]  /*7380*/  MOV R14, UR45 ;  /* 0x0000002d000e7c02 */ /* 0x000fe20008000f00 */
[----:B--2---:R-:W-:Y:S01]  /*7390*/  UIADD3 UR32, UR6, 0x16000, URZ ;  /* 0x0001600006207890 */ /* 0x004fe2000fffe03f */
[----:B------:R-:W-:Y:S01]  /*73a0*/  R2UR UR35, R38 ;  /* 0x00000000262372ca */ /* 0x000fe200000e0000 */
[----:B------:R-:W-:Y:S01]  /*73b0*/  UMOV UR34, UR10 ;  /* 0x0000000a00227c82 */ /* 0x000fe20008000000 */
[----:B------:R-:W-:Y:S01]  /*73c0*/  UMOV UR36, UR12 ;  /* 0x0000000c00247c82 */ /* 0x000fe20008000000 */
[----:B------:R-:W-:Y:S01]  /*73d0*/  UMOV UR47, UR43 ;  /* 0x0000002b002f7c82 */ /* 0x000fe20008000000 */
[----:B------:R-:W-:Y:S01]  /*73e0*/  UMOV UR37, UR13 ;  /* 0x0000000d00257c82 */ /* 0x000fe20008000000 */
[----:B------:R-:W-:Y:S01]  /*73f0*/  MOV R44, UR32 ;  /* 0x00000020002c7c02 */ /* 0x000fe20008000f00 */
[----:B------:R-:W-:Y:S01]  /*7400*/  UIADD3 UR32, UR6, 0x15800, URZ ;  /* 0x0001580006207890 */ /* 0x000fe2000fffe03f */
[----:B0-----:R-:W-:Y:S01]  /*7410*/  R2UR UR27, R32 ;  /* 0x00000000201b72ca */ /* 0x001fe200000e0000 */
[----:B------:R-:W-:Y:S01]  /*7420*/  UIADD3 UR24, UR6, 0x13000, URZ ;  /* 0x0001300006187890 */ /* 0x000fe2000fffe03f */
[----:B------:R-:W-:Y:S01]  /*7430*/  UMOV UR28, UR12 ;  /* 0x0000000c001c7c82 */ /* 0x000fe20008000000 */
[----:B------:R-:W-:Y:S01]  /*7440*/  UMOV UR29, UR13 ;  /* 0x0000000d001d7c82 */ /* 0x000fe20008000000 */
[----:B------:R-:W-:-:S02]  /*7450*/  UMOV UR26, UR10 ;  /* 0x0000000a001a7c82 */ /* 0x000fc40008000000 */
[----:B------:R-:W-:Y:S01]  /*7460*/  MOV R41, UR35 ;  /* 0x0000002300297c02 */ /* 0x000fe20008000f00 */
[----:B-1----:R-:W-:Y:S01]  /*7470*/  UMOV UR14, 0x0 ;  /* 0x00000000000e7882 */ /* 0x002fe20000000000 */
[----:B------:R-:W-:Y:S01]  /*7480*/  UMOV UR15, 0x10000000 ;  /* 0x10000000000f7882 */ /* 0x000fe20000000000 */
[----:B------:R-:W-:Y:S01]  /*7490*/  R2UR UR19, R33 ;  /* 0x00000000211372ca */ /* 0x000fe200000e0000 */
[----:B------:R0:W-:Y:S01]  /*74a0*/  UTMALDG.4D [UR8], [UR4], desc[UR14] ;  /* 0x00000e08040075b4 */ /* 0x0001e20008019000 */
[----:B------:R-:W-:Y:S01]  /*74b0*/  UIADD3 UR16, UR6, 0x13800, URZ ;  /* 0x0001380006107890 */ /* 0x000fe2000fffe03f */
[----:B------:R-:W-:Y:S01]  /*74c0*/  R2UR UR35, R37 ;  /* 0x00000000252372ca */ /* 0x000fe200000e0000 */
[----:B------:R-:W-:Y:S01]  /*74d0*/  UMOV UR21, UR13 ;  /* 0x0000000d00157c82 */ /* 0x000fe20008000000 */
[----:B------:R-:W-:Y:S01]  /*74e0*/  UMOV UR20, UR12 ;  /* 0x0000000c00147c82 */ /* 0x000fe20008000000 */
[----:B------:R-:W-:Y:S01]  /*74f0*/  MOV R42, UR21 ;  /* 0x00000015002a7c02 */ /* 0x000fe20008000f00 */
[----:B------:R-:W-:Y:S01]  /*7500*/  UMOV UR18, UR10 ;  /* 0x0000000a00127c82 */ /* 0x000fe20008000000 */
[----:B------:R-:W-:Y:S01]  /*7510*/  MOV R16, UR29 ;  /* 0x0000001d00107c02 */ /* 0x000fe20008000f00 */
[----:B------:R1:W-:Y:S01]  /*7520*/  UTMALDG.4D [UR48], [UR4], desc[UR14] ;  /* 0x00000e30040075b4 */ /* 0x0003e20008019000 */
[----:B------:R-:W-:Y:S01]  /*7530*/  MOV R17, UR28 ;  /* 0x0000001c00117c02 */ /* 0x000fe20008000f00 */
[----:B------:R-:W-:Y:S01]  /*7540*/  UMOV UR31, UR27 ;  /* 0x0000001b001f7c82 */ /* 0x000fe20008000000 */
[----:B------:R-:W-:Y:S01]  /*7550*/  MOV R43, UR20 ;  /* 0x00000014002b7c02 */ /* 0x000fe20008000f00 */
[----:B------:R-:W-:-:S03]  /*7560*/  UMOV UR30, UR19 ;  /* 0x00000013001e7c82 */ /* 0x000fc60008000000 */
[----:B------:R-:W-:Y:S01]  /*7570*/  UMOV UR23, UR35 ;  /* 0x0000002300177c82 */ /* 0x000fe20008000000 */
[----:B------:R2:W-:Y:S01]  /*7580*/  UTMALDG.4D [UR40], [UR4], desc[UR14] ;  /* 0x00000e28040075b4 */ /* 0x0005e20008019000 */
[----:B0-----:R-:W-:Y:S01]  /*7590*/  UIADD3 UR8, UR6, 0x10400, URZ ;  /* 0x0001040006087890 */ /* 0x001fe2000fffe03f */
[----:B-1----:R-:W-:Y:S01]  /*75a0*/  R2UR UR51, R35 ;  /* 0x00000000233372ca */ /* 0x002fe200000e0000 */
[----:B------:R-:W-:Y:S01]  /*75b0*/  UIADD3 UR48, UR6, 0x11800, URZ ;  /* 0x0001180006307890 */ /* 0x000fe2000fffe03f */
[----:B------:R-:W-:Y:S02]  /*75c0*/  R2UR UR53, R12 ;  /* 0x000000000c3572ca */ /* 0x000fe400000e0000 */
[----:B------:R-:W-:Y:S02]  /*75d0*/  R2UR UR52, R13 ;  /* 0x000000000d3472ca */ /* 0x000fe400000e0000 */
[----:B------:R-:W-:Y:S02]  /*75e0*/  MOV R12, UR54 ;  /* 0x00000036000c7c02 */ /* 0x000fe40008000f00 */
[----:B--2---:R-:W-:Y:S01]  /*75f0*/  R2UR UR44, R15 ;  /* 0x000000000f2c72ca */ /* 0x004fe200000e0000 */
[----:B------:R-:W-:Y:S01]  /*7600*/  UIADD3 UR40, UR6, 0x15000, URZ ;  /* 0x0001500006287890 */ /* 0x000fe2000fffe03f */
[----:B------:R-:W-:-:S02]  /*7610*/  R2UR UR45, R14 ;  /* 0x000000000e2d72ca */ /* 0x000fc400000e0000 */
[----:B------:R-:W-:Y:S01]  /*7620*/  R2UR UR54, R12 ;  /* 0x000000000c3672ca */ /* 0x000fe200000e0000 */
[----:B------:R-:W-:Y:S01]  /*7630*/  IMAD.U32 R12, RZ, RZ, UR10 ;  /* 0x0000000aff0c7e24 */ /* 0x000fe2000f8e00ff */
[----:B------:R-:W-:Y:S01]  /*7640*/  MOV R15, UR51 ;  /* 0x00000033000f7c02 */ /* 0x000fe20008000f00 */
[----:B------:R-:W-:Y:S01]  /*7650*/  UMOV UR10, UR22 ;  /* 0x00000016000a7c82 */ /* 0x000fe20008000000 */
[----:B------:R-:W-:Y:S02]  /*7660*/  R2UR UR51, R29 ;  /* 0x000000001d3372ca */ /* 0x000fe400000e0000 */
[----:B------:R-:W-:Y:S01]  /*7670*/  MOV R13, UR53 ;  /* 0x00000035000d7c02 */ /* 0x000fe20008000f00 */
[----:B------:R-:W-:Y:S01]  /*7680*/  UMOV UR53, UR13 ;  /* 0x0000000d00357c82 */ /* 0x000fe20008000000 */
[----:B------:R-:W-:Y:S01]  /*7690*/  MOV R14, UR52 ;  /* 0x00000034000e7c02 */ /* 0x000fe20008000f00 */
[----:B------:R-:W-:Y:S01]  /*76a0*/  UMOV UR52, UR12 ;  /* 0x0000000c00347c82 */ /* 0x000fe20008000000 */
[----:B------:R-:W-:-:S03]  /*76b0*/  R2UR UR43, R36 ;  /* 0x00000000242b72ca */ /* 0x000fc600000e0000 */
[----:B------:R-:W-:-:S04]  /*76c0*/  MOV R45, UR54 ;  /* 0x00000036002d7c02 */ /* 0x000fc80008000f00 */
[----:B------:R0:W-:Y:S01]  /*76d0*/  UTMALDG.4D [UR48], [UR4], desc[UR14] ;  /* 0x00000e30040075b4 */ /* 0x0001e20008019000 */
[----:B------:R-:W-:Y:S01]  /*76e0*/  UMOV UR46, UR51 ;  /* 0x00000033002e7c82 */ /* 0x000fe20008000000 */
[----:B------:R-:W-:-:S04]  /*76f0*/  R2UR UR54, R45 ;  /* 0x000000002d3672ca */ /* 0x000fc800000e0000 */
[----:B------:R-:W-:Y:S02]  /*7700*/  MOV R51, UR43 ;  /* 0x0000002b00337c02 */ /* 0x000fe40008000f00 */
[----:B0-----:R-:W-:Y:S01]  /*7710*/  R2UR UR51, R30 ;  /* 0x000000001e3372ca */ /* 0x001fe200000e0000 */
[----:B------:R-:W-:-:S12]  /*7720*/  UIADD3 UR48, UR6, 0x12000, URZ ;  /* 0x0001200006307890 */ /* 0x000fd8000fffe03f */
[----:B------:R0:W-:Y:S01]  /*7730*/  UTMALDG.4D [UR48], [UR4], desc[UR14] ;  /* 0x00000e30040075b4 */ /* 0x0001e20008019000 */
[----:B------:R-:W-:Y:S01]  /*7740*/  UMOV UR39, UR51 ;  /* 0x0000003300277c82 */ /* 0x000fe20008000000 */
[----:B0-----:R-:W-:Y:S01]  /*7750*/  R2UR UR51, R31 ;  /* 0x000000001f3372ca */ /* 0x001fe200000e0000 */
[----:B------:R-:W-:-:S12]  /*7760*/  UIADD3 UR48, UR6, 0x12800, URZ ;  /* 0x0001280006307890 */ /* 0x000fd8000fffe03f */
[----:B------:R0:W-:Y:S01]  /*7770*/  UTMALDG.4D [UR48], [UR4], desc[UR14] ;  /* 0x00000e30040075b4 */ /* 0x0001e20008019000 */
[----:B------:R-:W-:Y:S01]  /*7780*/  UMOV UR38, UR51 ;  /* 0x0000003300267c82 */ /* 0x000fe20008000000 */
[----:B------:R1:W-:Y:S01]  /*7790*/  UTMALDG.4D [UR24], [UR4], desc[UR14] ;  /* 0x00000e18040075b4 */ /* 0x0003e20008019000 */
[----:B------:R2:W-:Y:S01]  /*77a0*/  UTMALDG.4D [UR16], [UR4], desc[UR14] ;  /* 0x00000e10040075b4 */ /* 0x0005e20008019000 */
[----:B------:R3:W-:Y:S01]  /*77b0*/  UTMALDG.4D [UR56], [UR4], desc[UR14] ;  /* 0x00000e38040075b4 */ /* 0x0007e20008019000 */
[----:B0-----:R-:W-:Y:S01]  /*77c0*/  R2UR UR53, R13 ;  /* 0x000000000d3572ca */ /* 0x001fe200000e0000 */
[----:B------:R-:W-:Y:S01]  /*77d0*/  UIADD3 UR48, UR6, 0x14800, URZ ;  /* 0x0001480006307890 */ /* 0x000fe2000fffe03f */
[----:B------:R-:W-:Y:S02]  /*77e0*/  R2UR UR52, R14 ;  /* 0x000000000e3472ca */ /* 0x000fe400000e0000 */
[----:B------:R-:W-:Y:S01]  /*77f0*/  R2UR UR51, R15 ;  /* 0x000000000f3372ca */ /* 0x000fe200000e0000 */
[----:B------:R-:W0:Y:S01]  /*7800*/  LDC R14, c[0x0][0x3c8] ;  /* 0x0000f200ff0e7b82 */ /* 0x000e220000000800 */
[----:B------:R-:W-:-:S02]  /*7810*/  MOV R15, UR38 ;  /* 0x00000026000f7c02 */ /* 0x000fc40008000f00 */
[----:B-1----:R-:W-:Y:S01]  /*7820*/  R2UR UR29, R16 ;  /* 0x00000000101d72ca */ /* 0x002fe200000e0000 */
[----:B------:R-:W-:Y:S01]  /*7830*/  UIADD3 UR24, UR6, 0x16800, URZ ;  /* 0x0001680006187890 */ /* 0x000fe2000fffe03f */
[----:B------:R-:W-:Y:S02]  /*7840*/  R2UR UR28, R17 ;  /* 0x00000000111c72ca */ /* 0x000fe400000e0000 */
[----:B------:R-:W-:Y:S02]  /*7850*/  MOV R16, UR37 ;  /* 0x0000002500107c02 */ /* 0x000fe40008000f00 */
[----:B------:R-:W-:Y:S02]  /*7860*/  MOV R17, UR36 ;  /* 0x0000002400117c02 */ /* 0x000fe40008000f00 */
[----:B--2---:R-:W-:Y:S01]  /*7870*/  R2UR UR21, R42 ;  /* 0x000000002a1572ca */ /* 0x004fe200000e0000 */
[----:B------:R1:W-:Y:S01]  /*7880*/  UTMALDG.4D [UR48], [UR4], desc[UR14] ;  /* 0x00000e30040075b4 */ /* 0x0003e20008019000 */
[----:B------:R-:W-:Y:S01]  /*7890*/  MOV R42, UR34 ;  /* 0x00000022002a7c02 */ /* 0x000fe20008000f00 */
[----:B------:R-:W-:Y:S01]  /*78a0*/  UIADD3 UR16, UR6, 0x17000, URZ ;  /* 0x0001700006107890 */ /* 0x000fe2000fffe03f */
[----:B------:R-:W-:Y:S01]  /*78b0*/  R2UR UR34, R12 ;  /* 0x000000000c2272ca */ /* 0x000fe200000e0000 */
[----:B------:R-:W-:Y:S01]  /*78c0*/  VIADD R12, R11, 0x1 ;  /* 0x000000010b0c7836 */ /* 0x000fe20000000000 */
[----:B------:R-:W-:-:S02]  /*78d0*/  R2UR UR20, R43 ;  /* 0x000000002b1472ca */ /* 0x000fc400000e0000 */
[----:B------:R-:W-:Y:S01]  /*78e0*/  MOV R43, UR33 ;  /* 0x00000021002b7c02 */ /* 0x000fe20008000f00 */
[----:B------:R2:W-:Y:S01]  /*78f0*/  UTMALDG.4D [UR40], [UR4], desc[UR14] ;  /* 0x00000e28040075b4 */ /* 0x0005e20008019000 */
[----:B------:R-:W-:Y:S01]  /*7900*/  R2UR UR27, R39 ;  /* 0x00000000271b72ca */ /* 0x000fe200000e0000 */
[----:B---3--:R-:W-:Y:S01]  /*7910*/  UIADD3 UR56, UR6, 0x14400, URZ ;  /* 0x0001440006387890 */ /* 0x008fe2000fffe03f */
[----:B------:R-:W-:Y:S01]  /*7920*/  R2UR UR19, R40 ;  /* 0x00000000281372ca */ /* 0x000fe200000e0000 */
[----:B------:R-:W-:Y:S01]  /*7930*/  UMOV UR58, UR22 ;  /* 0x00000016003a7c82 */ /* 0x000fe20008000000 */
[----:B------:R-:W-:Y:S02]  /*7940*/  MOV R46, UR51 ;  /* 0x00000033002e7c02 */ /* 0x000fe40008000f00 */
[----:B------:R-:W-:Y:S01]  /*7950*/  R2UR UR38, R15 ;  /* 0x000000000f2672ca */ /* 0x000fe200000e0000 */
[----:B------:R3:W-:Y:S01]  /*7960*/  UTMALDG.4D [UR32], [UR4], desc[UR14] ;  /* 0x00000e20040075b4 */ /* 0x0007e20008019000 */
[----:B------:R-:W-:-:S02]  /*7970*/  MOV R13, UR39 ;  /* 0x00000027000d7c02 */ /* 0x000fc40008000f00 */
[----:B------:R-:W-:Y:S02]  /*7980*/  ISETP.NE.AND P2, PT, R12, R5, PT ;  /* 0x000000050c00720c */ /* 0x000fe40003f45270 */
[----:B------:R-:W-:Y:S01]  /*7990*/  R2UR UR39, R13 ;  /* 0x000000000d2772ca */ /* 0x000fe200000e0000 */
[----:B------:R-:W-:Y:S01]  /*79a0*/  VIADD R13, R9, 0x1 ;  /* 0x00000001090d7836 */ /* 0x000fe20000000000 */
[----:B-1----:R-:W-:Y:S01]  /*79b0*/  R2UR UR51, R19 ;  /* 0x00000000133372ca */ /* 0x002fe200000e0000 */
[----:B------:R-:W-:Y:S01]  /*79c0*/  UIADD3 UR48, UR6, 0x17800, URZ ;  /* 0x0001780006307890 */ /* 0x000fe2000fffe03f */
[----:B------:R-:W-:Y:S01]  /*79d0*/  UMOV UR52, UR12 ;  /* 0x0000000c00347c82 */ /* 0x000fe20008000000 */
[----:B------:R-:W-:Y:S01]  /*79e0*/  UMOV UR53, UR13 ;  /* 0x0000000d00357c82 */ /* 0x000fe20008000000 */
[----:B------:R-:W-:-:S05]  /*79f0*/  MOV R47, UR52 ;  /* 0x00000034002f7c02 */ /* 0x000fca0008000f00 */
[----:B------:R-:W-:Y:S01]  /*7a00*/  @P2 IMAD.MOV R13, RZ, RZ, R9 ;  /* 0x000000ffff0d2224 */ /* 0x000fe200078e0209 */
[----:B--2---:R-:W-:Y:S01]  /*7a10*/  UIADD3 UR40, UR6, 0x11c00, URZ ;  /* 0x00011c0006287890 */ /* 0x004fe2000fffe03f */
[----:B------:R-:W-:Y:S01]  /*7a20*/  UMOV UR44, UR12 ;  /* 0x0000000c002c7c82 */ /* 0x000fe20008000000 */
[----:B------:R-:W-:Y:S01]  /*7a30*/  UMOV UR45, UR13 ;  /* 0x0000000d002d7c82 */ /* 0x000fe20008000000 */
[----:B------:R-:W-:Y:S01]  /*7a40*/  UMOV UR42, UR22 ;  /* 0x00000016002a7c82 */ /* 0x000fe20008000000 */
[----:B------:R-:W-:Y:S01]  /*7a50*/  UMOV UR7, UR51 ;  /* 0x0000003300077c82 */ /* 0x000fe20008000000 */
[----:B------:R-:W-:Y:S02]  /*7a60*/  MOV R49, UR45 ;  /* 0x0000002d00317c02 */ /* 0x000fe40008000f00 */
[----:B---3--:R-:W-:Y:S02]  /*7a70*/  R2UR UR37, R16 ;  /* 0x00000000102572ca */ /* 0x008fe400000e0000 */
[----:B------:R-:W-:-:S02]  /*7a80*/  R2UR UR36, R17 ;  /* 0x00000000112472ca */ /* 0x000fc400000e0000 */
[----:B------:R-:W-:Y:S02]  /*7a90*/  R2UR UR35, R41 ;  /* 0x00000000292372ca */ /* 0x000fe400000e0000 */
[----:B------:R-:W-:Y:S02]  /*7aa0*/  R2UR UR34, R42 ;  /* 0x000000002a2272ca */ /* 0x000fe400000e0000 */
[----:B------:R-:W-:Y:S02]  /*7ab0*/  R2UR UR33, R43 ;  /* 0x000000002b2172ca */ /* 0x000fe400000e0000 */
[----:B------:R-:W-:Y:S02]  /*7ac0*/  R2UR UR32, R44 ;  /* 0x000000002c2072ca */ /* 0x000fe400000e0000 */
[----:B------:R-:W-:Y:S02]  /*7ad0*/  MOV R42, UR27 ;  /* 0x0000001b002a7c02 */ /* 0x000fe40008000f00 */
[----:B------:R-:W-:-:S02]  /*7ae0*/  MOV R50, UR44 ;  /* 0x0000002c00327c02 */ /* 0x000fc40008000f00 */
[C---:B0-----:R-:W-:Y:S01]  /*7af0*/  ISETP.NE.AND P3, PT, R13.reuse, R14, PT ;  /* 0x0000000e0d00720c */ /* 0x041fe20003f65270 */
[----:B------:R-:W-:Y:S01]  /*7b00*/  VIADD R14, R6, 0x1 ;  /* 0x00000001060e7836 */ /* 0x000fe20000000000 */
[----:B------:R-:W-:Y:S02]  /*7b10*/  MOV R45, UR35 ;  /* 0x00000023002d7c02 */ /* 0x000fe40008000f00 */
[----:B------:R-:W-:-:S03]  /*7b20*/  SEL R9, R13, RZ, P3 ;  /* 0x000000ff0d097207 */ /* 0x000fc60001800000 */
[----:B------:R0:W-:Y:S06]  /*7b30*/  UTMALDG.4D [UR32], [UR4], desc[UR14] ;  /* 0x00000e20040075b4 */ /* 0x0001ec0008019000 */
[----:B------:R-:W-:Y:S01]  /*7b40*/  @P3 IMAD.MOV R14, RZ, RZ, R6 ;  /* 0x000000ffff0e3224 */ /* 0x000fe200078e0206 */
[----:B------:R1:W-:Y:S03]  /*7b50*/  UTMALDG.4D [UR24], [UR4], desc[UR14] ;  /* 0x00000e18040075b4 */ /* 0x0003e60008019000 */
[----:B------:R-:W-:Y:S01]  /*7b60*/  IMAD.MOV.U32 R6, RZ, RZ, R14 ;  /* 0x000000ffff067224 */ /* 0x000fe200078e000e */
[----:B------:R2:W-:Y:S01]  /*7b70*/  UTMALDG.4D [UR16], [UR4], desc[UR14] ;  /* 0x00000e10040075b4 */ /* 0x0005e20008019000 */
[----:B------:R3:W-:Y:S01]  /*7b80*/  UTMALDG.4D [UR48], [UR4], desc[UR14] ;  /* 0x00000e30040075b4 */ /* 0x0007e20008019000 */
[----:B0-----:R-:W-:Y:S01]  /*7b90*/  UIADD3 UR32, UR6, 0x10c00, URZ ;  /* 0x00010c0006207890 */ /* 0x001fe2000fffe03f */
[----:B------:R-:W-:Y:S01]  /*7ba0*/  UMOV UR36, UR12 ;  /* 0x0000000c00247c82 */ /* 0x000fe20008000000 */
[----:B------:R-:W-:Y:S01]  /*7bb0*/  UMOV UR37, UR13 ;  /* 0x0000000d00257c82 */ /* 0x000fe20008000000 */
[----:B------:R-:W-:Y:S01]  /*7bc0*/  UMOV UR33, UR9 ;  /* 0x0000000900217c82 */ /* 0x000fe20008000000 */
[----:B------:R-:W-:Y:S01]  /*7bd0*/  UMOV UR34, UR22 ;  /* 0x0000001600227c82 */ /* 0x000fe20008000000 */
[----:B------:R0:W-:Y:S01]  /*7be0*/  UTMALDG.4D [UR8], [UR4], desc[UR14] ;  /* 0x00000e08040075b4 */ /* 0x0001e20008019000 */
[----:B------:R-:W-:Y:S01]  /*7bf0*/  MOV R43, UR37 ;  /* 0x00000025002b7c02 */ /* 0x000fe20008000f00 */
[----:B-1----:R-:W-:Y:S01]  /*7c00*/  UIADD3 UR24, UR6, 0x12400, URZ ;  /* 0x0001240006187890 */ /* 0x002fe2000fffe03f */
[----:B------:R-:W-:Y:S01]  /*7c10*/  MOV R44, UR36 ;  /* 0x00000024002c7c02 */ /* 0x000fe20008000f00 */
[----:B------:R-:W-:Y:S01]  /*7c20*/  UMOV UR28, UR12 ;  /* 0x0000000c001c7c82 */ /* 0x000fe20008000000 */
[----:B------:R-:W-:Y:S01]  /*7c30*/  UMOV UR29, UR13 ;  /* 0x0000000d001d7c82 */ /* 0x000fe20008000000 */
[----:B------:R-:W-:Y:S01]  /*7c40*/  UMOV UR26, UR22 ;  /* 0x00000016001a7c82 */ /* 0x000fe20008000000 */
[----:B------:R-:W-:-:S02]  /*7c50*/  MOV R17, UR29 ;  /* 0x0000001d00117c02 */ /* 0x000fc40008000f00 */
[----:B------:R-:W-:Y:S01]  /*7c60*/  MOV R41, UR28 ;  /* 0x0000001c00297c02 */ /* 0x000fe20008000f00 */
[----:B--2---:R-:W-:Y:S01]  /*7c70*/  UMOV UR18, UR31 ;  /* 0x0000001f00127c82 */ /* 0x004fe20008000000 */
[----:B------:R-:W-:Y:S01]  /*7c80*/  UMOV UR21, UR30 ;  /* 0x0000001e00157c82 */ /* 0x000fe20008000000 */
[----:B------:R-:W-:Y:S01]  /*7c90*/  UMOV UR16, UR54 ;  /* 0x0000003600107c82 */ /* 0x000fe20008000000 */
[----:B------:R-:W-:Y:S01]  /*7ca0*/  UMOV UR17, UR47 ;  /* 0x0000002f00117c82 */ /* 0x000fe20008000000 */
[----:B------:R-:W-:Y:S01]  /*7cb0*/  UMOV UR43, UR21 ;  /* 0x00000015002b7c82 */ /* 0x000fe20008000000 */
[----:B------:R-:W-:Y:S01]  /*7cc0*/  UMOV UR20, UR46 ;  /* 0x0000002e00147c82 */ /* 0x000fe20008000000 */
[----:B------:R-:W-:Y:S01]  /*7cd0*/  MOV R16, UR43 ;  /* 0x0000002b00107c02 */ /* 0x000fe20008000f00 */
[----:B------:R-:W-:Y:S01]  /*7ce0*/  UMOV UR43, UR20 ;  /* 0x00000014002b7c82 */ /* 0x000fe20008000000 */
[----:B---3--:R-:W-:Y:S01]  /*7cf0*/  R2UR UR51, R46 ;  /* 0x000000002e3372ca */ /* 0x008fe200000e0000 */
[----:B------:R-:W-:Y:S01]  /*7d00*/  UIADD3 UR48, UR6, 0x11400, URZ ;  /* 0x0001140006307890 */ /* 0x000fe2000fffe03f */
[----:B------:R-:W-:Y:S01]  /*7d10*/  MOV R46, UR53 ;  /* 0x00000035002e7c02 */ /* 0x000fe20008000f00 */
[----:B------:R-:W-:Y:S01]  /*7d20*/  UMOV UR50, UR22 ;  /* 0x0000001600327c82 */ /* 0x000fe20008000000 */
[----:B------:R-:W-:Y:S01]  /*7d30*/  UMOV UR20, UR12 ;  /* 0x0000000c00147c82 */ /* 0x000fe20008000000 */
[----:B------:R-:W-:Y:S01]  /*7d40*/  UMOV UR21, UR13 ;  /* 0x0000000d00157c82 */ /* 0x000fe20008000000 */
[----:B0-----:R-:W-:Y:S01]  /*7d50*/  UMOV UR10, UR38 ;  /* 0x00000026000a7c82 */ /* 0x001fe20008000000 */
[----:B------:R-:W-:Y:S01]  /*7d60*/  UMOV UR8, UR39 ;  /* 0x0000002700087c82 */ /* 0x000fe20008000000 */
[----:B------:R-:W-:Y:S01]  /*7d70*/  UMOV UR35, UR10 ;  /* 0x0000000a00237c82 */ /* 0x000fe20008000000 */
[----:B------:R-:W-:Y:S01]  /*7d80*/  UMOV UR27, UR8 ;  /* 0x00000008001b7c82 */ /* 0x000fe20008000000 */
[----:B------:R-:W-:Y:S01]  /*7d90*/  MOV R11, UR35 ;  /* 0x00000023000b7c02 */ /* 0x000fe20008000f00 */
[----:B------:R-:W-:-:S02]  /*7da0*/  UMOV UR35, UR16 ;  /* 0x0000001000237c82 */ /* 0x000fc40008000000 */
[----:B------:R-:W-:Y:S01]  /*7db0*/  MOV R48, UR51 ;  /* 0x0000003300307c02 */ /* 0x000fe20008000f00 */
[----:B------:R-:W-:Y:S01]  /*7dc0*/  UMOV UR51, UR18 ;  /* 0x0000001200337c82 */ /* 0x000fe20008000000 */
[----:B------:R0:W-:Y:S01]  /*7dd0*/  UTMALDG.4D [UR32], [UR4], desc[UR14] ;  /* 0x00000e20040075b4 */ /* 0x0001e20008019000 */
[----:B------:R-:W-:Y:S01]  /*7de0*/  MOV R15, UR51 ;  /* 0x00000033000f7c02 */ /* 0x000fe20008000f00 */
[----:B------:R-:W-:Y:S01]  /*7df0*/  UMOV UR51, UR17 ;  /* 0x0000001100337c82 */ /* 0x000fe20008000000 */
[----:B------:R-:W-:Y:S01]  /*7e00*/  UIADD3 UR8, UR6, 0x15c00, URZ ;  /* 0x00015c0006087890 */ /* 0x000fe2000fffe03f */
[----:B------:R-:W-:Y:S01]  /*7e10*/  UMOV UR11, UR23 ;  /* 0x00000017000b7c82 */ /* 0x000fe20008000000 */
[----:B------:R-:W-:Y:S01]  /*7e20*/  UMOV UR10, UR22 ;  /* 0x00000016000a7c82 */ /* 0x000fe20008000000 */
[----:B------:R-:W-:Y:S01]  /*7e30*/  UIADD3 UR16, UR6, 0x17400, URZ ;  /* 0x0001740006107890 */ /* 0x000fe2000fffe03f */
[----:B------:R1:W-:Y:S01]  /*7e40*/  UTMALDG.4D [UR48], [UR4], desc[UR14] ;  /* 0x00000e30040075b4 */ /* 0x0003e20008019000 */
[----:B------:R-:W-:Y:S01]  /*7e50*/  UMOV UR17, UR9 ;  /* 0x0000000900117c82 */ /* 0x000fe20008000000 */
[----:B------:R-:W-:Y:S01]  /*7e60*/  UMOV UR18, UR22 ;  /* 0x0000001600127c82 */ /* 0x000fe20008000000 */
[----:B------:R2:W-:Y:S01]  /*7e70*/  UTMALDG.4D [UR40], [UR4], desc[UR14] ;  /* 0x00000e28040075b4 */ /* 0x0005e20008019000 */
[----:B------:R3:W-:Y:S01]  /*7e80*/  UTMALDG.4D [UR24], [UR4], desc[UR14] ;  /* 0x00000e18040075b4 */ /* 0x0007e20008019000 */
[----:B0-----:R-:W-:Y:S01]  /*7e90*/  R2UR UR35, R11 ;  /* 0x000000000b2372ca */ /* 0x001fe200000e0000 */
[----:B------:R-:W-:Y:S01]  /*7ea0*/  UIADD3 UR32, UR6, 0x12c00, URZ ;  /* 0x00012c0006207890 */ /* 0x000fe2000fffe03f */
[----:B------:R-:W-:-:S02]  /*7eb0*/  SEL R11, R12, RZ, P2 ;  /* 0x000000ff0c0b7207 */ /* 0x000fc40001000000 */
[----:B-1----:R-:W-:Y:S01]  /*7ec0*/  R2UR UR51, R15 ;  /* 0x000000000f3372ca */ /* 0x002fe200000e0000 */
[----:B------:R-:W-:-:S08]  /*7ed0*/  UIADD3 UR48, UR6, 0x13400, URZ ;  /* 0x0001340006307890 */ /* 0x000fd0000fffe03f */
[----:B------:R0:W-:Y:S01]  /*7ee0*/  UTMALDG.4D [UR32], [UR4], desc[UR14] ;  /* 0x00000e20040075b4 */ /* 0x0001e20008019000 */
[----:B--2---:R-:W-:Y:S01]  /*7ef0*/  R2UR UR43, R16 ;  /* 0x00000000102b72ca */ /* 0x004fe200000e0000 */
[----:B------:R-:W-:Y:S01]  /*7f00*/  UIADD3 UR40, UR6, 0x13c00, URZ ;  /* 0x00013c0006287890 */ /* 0x000fe2000fffe03f */
[----:B------:R-:W-:Y:S01]  /*7f10*/  SEL R16, RZ, 0x1, P4 ;  /* 0x00000001ff107807 */ /* 0x000fe20002000000 */
[----:B------:R1:W-:Y:S03]  /*7f20*/  UTMALDG.4D [UR48], [UR4], desc[UR14] ;  /* 0x00000e30040075b4 */ /* 0x0003e60008019000 */
[----:B------:R-:W-:Y:S02]  /*7f30*/  LOP3.LUT R7, R7, R16, RZ, 0x3c, !PT ;  /* 0x0000001007077212 */ /* 0x000fe400078e3cff */
[----:B---3--:R-:W-:Y:S01]  /*7f40*/  R2UR UR29, R17 ;  /* 0x00000000111d72ca */ /* 0x008fe200000e0000 */
[----:B------:R-:W-:Y:S01]  /*7f50*/  UIADD3 UR24, UR6, 0x16c00, URZ ;  /* 0x00016c0006187890 */ /* 0x000fe2000fffe03f */
[----:B------:R-:W-:-:S02]  /*7f60*/  R2UR UR28, R41 ;  /* 0x00000000291c72ca */ /* 0x000fc400000e0000 */
[----:B------:R-:W-:Y:S01]  /*7f70*/  R2UR UR27, R42 ;  /* 0x000000002a1b72ca */ /* 0x000fe200000e0000 */
[----:B------:R2:W-:Y:S01]  /*7f80*/  UTMALDG.4D [UR40], [UR4], desc[UR14] ;  /* 0x00000e28040075b4 */ /* 0x0005e20008019000 */
[----:B------:R-:W-:Y:S01]  /*7f90*/  UTMALDG.4D [UR56], [UR4], desc[UR14] ;  /* 0x00000e38040075b4 */ /* 0x000fe20008019000 */
[----:B0-----:R-:W-:Y:S01]  /*7fa0*/  R2UR UR37, R43 ;  /* 0x000000002b2572ca */ /* 0x001fe200000e0000 */
[----:B------:R-:W-:Y:S01]  /*7fb0*/  UIADD3 UR32, UR6, 0x16400, URZ ;  /* 0x0001640006207890 */ /* 0x000fe2000fffe03f */
[----:B------:R-:W-:Y:S02]  /*7fc0*/  R2UR UR36, R44 ;  /* 0x000000002c2472ca */ /* 0x000fe400000e0000 */
[----:B------:R-:W-:Y:S02]  /*7fd0*/  R2UR UR35, R45 ;  /* 0x000000002d2372ca */ /* 0x000fe400000e0000 */
[----:B-1----:R-:W-:Y:S01]  /*7fe0*/  R2UR UR53, R46 ;  /* 0x000000002e3572ca */ /* 0x002fe200000e0000 */
[----:B------:R-:W-:Y:S01]  /*7ff0*/  UIADD3 UR48, UR6, 0x14c00, URZ ;  /* 0x00014c0006307890 */ /* 0x000fe2000fffe03f */
[----:B------:R-:W-:-:S02]  /*8000*/  R2UR UR52, R47 ;  /* 0x000000002f3472ca */ /* 0x000fc400000e0000 */
[----:B------:R-:W-:Y:S02]  /*8010*/  R2UR UR51, R48 ;  /* 0x00000000303372ca */ /* 0x000fe400000e0000 */
[----:B--2---:R-:W-:Y:S01]  /*8020*/  R2UR UR45, R49 ;  /* 0x00000000312d72ca */ /* 0x004fe200000e0000 */
[----:B------:R-:W-:Y:S01]  /*8030*/  UIADD3 UR40, UR6, 0x15400, URZ ;  /* 0x0001540006287890 */ /* 0x000fe2000fffe03f */
[----:B------:R-:W-:Y:S02]  /*8040*/  R2UR UR44, R50 ;  /* 0x00000000322c72ca */ /* 0x000fe400000e0000 */
[----:B------:R-:W-:-:S07]  /*8050*/  R2UR UR43, R51 ;  /* 0x00000000332b72ca */ /* 0x000fce00000e0000 */
[----:B------:R-:W-:Y:S06]  /*8060*/  UTMALDG.4D [UR48], [UR4], desc[UR14] ;  /* 0x00000e30040075b4 */ /* 0x000fec0008019000 */
[----:B------:R-:W-:Y:S01]  /*8070*/  UTMALDG.4D [UR40], [UR4], desc[UR14] ;  /* 0x00000e28040075b4 */ /* 0x000fe20008019000 */
[----:B------:R0:W-:Y:S01]  /*8080*/  UTMALDG.4D [UR8], [UR4], desc[UR14] ;  /* 0x00000e08040075b4 */ /* 0x0001e20008019000 */
[----:B------:R1:W-:Y:S01]  /*8090*/  UTMALDG.4D [UR32], [UR4], desc[UR14] ;  /* 0x00000e20040075b4 */ /* 0x0003e20008019000 */
[----:B------:R1:W-:Y:S01]  /*80a0*/  UTMALDG.4D [UR24], [UR4], desc[UR14] ;  /* 0x00000e18040075b4 */ /* 0x0003e20008019000 */
[----:B------:R1:W-:Y:S01]  /*80b0*/  UTMALDG.4D [UR16], [UR4], desc[UR14] ;  /* 0x00000e10040075b4 */ /* 0x0003e20008019000 */
[----:B0-----:R-:W-:Y:S01]  /*80c0*/  UIADD3 UR8, UR6, 0x17c00, URZ ;  /* 0x00017c0006087890 */ /* 0x001fe2000fffe03f */
[----:B------:R-:W-:-:S08]  /*80d0*/  UMOV UR11, UR7 ;  /* 0x00000007000b7c82 */ /* 0x000fd00008000000 */
[----:B------:R1:W-:Y:S02]  /*80e0*/  UTMALDG.4D [UR8], [UR4], desc[UR14] ;  /* 0x00000e08040075b4 */ /* 0x0003e40008019000 */
[----:B-1----:R-:W-:Y:S05]  /*80f0*/  @P5 BRA `(.L_x_150) ;  /* 0xffffffd400c45947 */ /* 0x002fea000383ffff */
.L_x_146:
[----:B------:R-:W-:Y:S05]  /*8100*/  WARPSYNC.ALL ;  /* 0x0000000000007948 */ /* 0x000fea0003800000 */
[----:B------:R-:W-:-:S13]  /*8110*/  ELECT P0, URZ, PT ;  /* 0x00000000003f782f */ /* 0x000fda0003800000 */
[----:B------:R-:W-:Y:S05]  /*8120*/  @!P0 EXIT ;  /* 0x000000000000894d */ /* 0x000fea0003800000 */
[----:B------:R-:W-:-:S04]  /*8130*/  LOP3.LUT R2, R2, 0x2, RZ, 0xfc, !PT ;  /* 0x0000000202027812 */ /* 0x000fc800078efcff */
[----:B------:R-:W-:-:S13]  /*8140*/  ISETP.NE.AND P0, PT, R2, 0x3, PT ;  /* 0x000000030200780c */ /* 0x000fda0003f05270 */
[----:B------:R-:W-:Y:S05]  /*8150*/  @!P0 BRA `(.L_x_151) ;  /* 0x0000000000048947 */ /* 0x000fea0003800000 */
[----:B------:R-:W-:Y:S01]  /*8160*/  BPT.TRAP 0x1 ;  /* 0x000000040000795c */ /* 0x000fe20000300000 */
.L_x_151:
[----:B---3-5:R-:W0:Y:S01]  /*8170*/  S2R R3, SR_CgaCtaId ;  /* 0x0000000000037919 */ /* 0x028e220000008800 */
[----:B------:R-:W-:Y:S01]  /*8180*/  MOV R2, 0x400 ;  /* 0x0000040000027802 */ /* 0x000fe20000000f00 */
[C---:B------:R-:W-:Y:S01]  /*8190*/  IMAD.SHL.U32 R0, R4.reuse, 0x8, RZ ;  /* 0x0000000804007824 */ /* 0x040fe200078e00ff */
[C---:B------:R-:W-:Y:S02]  /*81a0*/  LOP3.LUT P0, RZ, R4.reuse, 0x4, RZ, 0xc0, !PT ;  /* 0x0000000404ff7812 */ /* 0x040fe4000780c0ff */
[----:B------:R-:W-:Y:S02]  /*81b0*/  LOP3.LUT R4, R4, 0x3, RZ, 0xc0, !PT ;  /* 0x0000000304047812 */ /* 0x000fe400078ec0ff */
[----:B0-----:R-:W-:Y:S02]  /*81c0*/  LEA R5, R3, R2, 0x18 ;  /* 0x0000000203057211 */ /* 0x001fe400078ec0ff */
[----:B------:R-:W-:Y:S02]  /*81d0*/  LOP3.LUT R3, R0, 0x18, RZ, 0xc0, !PT ;  /* 0x0000001800037812 */ /* 0x000fe400078ec0ff */
[----:B------:R-:W-:Y:S01]  /*81e0*/  SEL R2, RZ, 0x1, P0 ;  /* 0x00000001ff027807 */ /* 0x000fe20000000000 */
[----:B------:R-:W-:-:S03]  /*81f0*/  VIADD R0, R5, 0x30020 ;  /* 0x0003002005007836 */ /* 0x000fc60000000000 */
[----:B------:R-:W-:Y:S01]  /*8200*/  SHF.L.U32 R2, R2, 0x1f, RZ ;  /* 0x0000001f02027819 */ /* 0x000fe200000006ff */
[----:B------:R-:W-:-:S07]  /*8210*/  IMAD.IADD R3, R0, 0x1, R3 ;  /* 0x0000000100037824 */ /* 0x000fce00078e0203 */
.L_x_152:
[----:B0-----:R0:W1:Y:S02]  /*8220*/  SYNCS.PHASECHK.TRANS64.TRYWAIT P1, [R3+URZ], R2 ;  /* 0x00000002030075a7 */ /* 0x001064000802017f */
[----:B-1----:R-:W-:Y:S05]  /*8230*/  @!P1 NANOSLEEP.SYNCS 0x989680 ;  /* 0x009896800000995d */ /* 0x002fea0003900000 */
[----:B------:R-:W1:Y:S02]  /*8240*/  @!P1 SYNCS.PHASECHK.TRANS64 P1, [R3+URZ], R2 ;  /* 0x00000002030095a7 */ /* 0x000e64000802007f */
[----:B-1----:R-:W-:Y:S05]  /*8250*/  @!P1 BRA `(.L_x_152) ;  /* 0xfffffffc00f09947 */ /* 0x002fea000383ffff */
[----:B------:R-:W-:-:S05]  /*8260*/  VIADD R4, R4, 0x1 ;  /* 0x0000000104047836 */ /* 0x000fca0000000000 */
[C---:B------:R-:W-:Y:S02]  /*8270*/  ISETP.EQ.XOR P0, PT, R4.reuse, 0x4, !P0 ;  /* 0x000000040400780c */ /* 0x040fe40004702a70 */
[C---:B------:R-:W-:Y:S02]  /*8280*/  ISETP.NE.AND P1, PT, R4.reuse, 0x4, PT ;  /* 0x000000040400780c */ /* 0x040fe40003f25270 */
[----:B0-----:R-:W-:Y:S02]  /*8290*/  SEL R2, RZ, 0x1, !P0 ;  /* 0x00000001ff027807 */ /* 0x001fe40004000000 */
[----:B------:R-:W-:Y:S02]  /*82a0*/  SEL R3, R4, RZ, P1 ;  /* 0x000000ff04037207 */ /* 0x000fe40000800000 */
[----:B------:R-:W-:-:S03]  /*82b0*/  SHF.L.U32 R5, R2, 0x1f, RZ ;  /* 0x0000001f02057819 */ /* 0x000fc600000006ff */
[----:B------:R-:W-:-:S07]  /*82c0*/  IMAD R2, R3, 0x8, R0 ;  /* 0x0000000803027824 */ /* 0x000fce00078e0200 */
.L_x_153:
[----:B0-----:R0:W1:Y:S02]  /*82d0*/  SYNCS.PHASECHK.TRANS64.TRYWAIT P1, [R2+URZ], R5 ;  /* 0x00000005020075a7 */ /* 0x001064000802017f */
[----:B-1----:R-:W-:Y:S05]  /*82e0*/  @!P1 NANOSLEEP.SYNCS 0x989680 ;  /* 0x009896800000995d */ /* 0x002fea0003900000 */
[----:B------:R-:W1:Y:S02]  /*82f0*/  @!P1 SYNCS.PHASECHK.TRANS64 P1, [R2+URZ], R5 ;  /* 0x00000005020095a7 */ /* 0x000e64000802007f */
[----:B-1----:R-:W-:Y:S05]  /*8300*/  @!P1 BRA `(.L_x_153) ;  /* 0xfffffffc00f09947 */ /* 0x002fea000383ffff */
[----:B------:R-:W-:-:S05]  /*8310*/  VIADD R3, R3, 0x1 ;  /* 0x0000000103037836 */ /* 0x000fca0000000000 */
[C---:B------:R-:W-:Y:S02]  /*8320*/  ISETP.EQ.XOR P0, PT, R3.reuse, 0x4, P0 ;  /* 0x000000040300780c */ /* 0x040fe40000702a70 */
[C---:B------:R-:W-:Y:S02]  /*8330*/  ISETP.NE.AND P1, PT, R3.reuse, 0x4, PT ;  /* 0x000000040300780c */ /* 0x040fe40003f25270 */
[----:B0-----:R-:W-:Y:S02]  /*8340*/  SEL R2, RZ, 0x1, !P0 ;  /* 0x00000001ff027807 */ /* 0x001fe40004000000 */
[----:B------:R-:W-:Y:S02]  /*8350*/  SEL R3, R3, RZ, P1 ;  /* 0x000000ff03037207 */ /* 0x000fe40000800000 */
[----:B------:R-:W-:-:S03]  /*8360*/  SHF.L.U32 R5, R2, 0x1f, RZ ;  /* 0x0000001f02057819 */ /* 0x000fc600000006ff */
[----:B------:R-:W-:-:S07]  /*8370*/  IMAD R2, R3, 0x8, R0 ;  /* 0x0000000803027824 */ /* 0x000fce00078e0200 */
.L_x_154:
[----:B0-----:R0:W1:Y:S02]  /*8380*/  SYNCS.PHASECHK.TRANS64.TRYWAIT P1, [R2+URZ], R5 ;  /* 0x00000005020075a7 */ /* 0x001064000802017f */
[----:B-1----:R-:W-:Y:S05]  /*8390*/  @!P1 NANOSLEEP.SYNCS 0x989680 ;  /* 0x009896800000995d */ /* 0x002fea0003900000 */
[----:B------:R-:W1:Y:S02]  /*83a0*/  @!P1 SYNCS.PHASECHK.TRANS64 P1, [R2+URZ], R5 ;  /* 0x00000005020095a7 */ /* 0x000e64000802007f */
[----:B-1----:R-:W-:Y:S05]  /*83b0*/  @!P1 BRA `(.L_x_154) ;  /* 0xfffffffc00f09947 */ /* 0x002fea000383ffff */
[----:B------:R-:W-:-:S05]  /*83c0*/  VIADD R3, R3, 0x1 ;  /* 0x0000000103037836 */ /* 0x000fca0000000000 */
[C---:B------:R-:W-:Y:S02]  /*83d0*/  ISETP.NE.AND P1, PT, R3.reuse, 0x4, PT ;  /* 0x000000040300780c */ /* 0x040fe40003f25270 */
[C---:B------:R-:W-:Y:S02]  /*83e0*/  ISETP.EQ.XOR P0, PT, R3.reuse, 0x4, P0 ;  /* 0x000000040300780c */ /* 0x040fe40000702a70 */
[----:B------:R-:W-:Y:S02]  /*83f0*/  SEL R3, R3, RZ, P1 ;  /* 0x000000ff03037207 */ /* 0x000fe40000800000 */
[----:B0-----:R-:W-:-:S03]  /*8400*/  SEL R2, RZ, 0x1, !P0 ;  /* 0x00000001ff027807 */ /* 0x001fc60004000000 */
[----:B------:R-:W-:Y:S01]  /*8410*/  IMAD R3, R3, 0x8, R0 ;  /* 0x0000000803037824 */ /* 0x000fe200078e0200 */
[----:B------:R-:W-:-:S07]  /*8420*/  SHF.L.U32 R2, R2, 0x1f, RZ ;  /* 0x0000001f02027819 */ /* 0x000fce00000006ff */
.L_x_155:
[----:B0-----:R0:W1:Y:S02]  /*8430*/  SYNCS.PHASECHK.TRANS64.TRYWAIT P0, [R3+URZ], R2 ;  /* 0x00000002030075a7 */ /* 0x001064000800017f */
[----:B-1----:R-:W-:Y:S05]  /*8440*/  @!P0 NANOSLEEP.SYNCS 0x989680 ;  /* 0x009896800000895d */ /* 0x002fea0003900000 */
[----:B------:R-:W1:Y:S02]  /*8450*/  @!P0 SYNCS.PHASECHK.TRANS64 P0, [R3+URZ], R2 ;  /* 0x00000002030085a7 */ /* 0x000e64000800007f */
[----:B-1----:R-:W-:Y:S05]  /*8460*/  @P0 EXIT ;  /* 0x000000000000094d */ /* 0x002fea0003800000 */
[----:B------:R-:W-:Y:S05]  /*8470*/  BRA `(.L_x_155) ;  /* 0xfffffffc00ec7947 */ /* 0x000fea000383ffff */
.L_x_156:
[----:B------:R-:W-:-:S00]  /*8480*/  BRA `(.L_x_156) ;  /* 0xfffffffc00fc7947 */ /* 0x000fc0000383ffff */
[----:B------:R-:W-:-:S00]  /*8490*/  NOP ;  /* 0x0000000000007918 */ /* 0x000fc00000000000 */
        /* <DEDUP_REMOVED lines=14> */
.L_x_157:


//--------------------- .nv.shared._ZN7cutlass13device_kernelINS_4conv6kernel13ConvUniversalINS1_16ConvProblemShapeILNS1_8OperatorE0ELi2EEENS1_10collective14CollectiveConvINS1_46MainloopSm90TmaGmmaWarpSpecializedImplicitGemmILS5_0ELi4ELi2EN4cute5tupleIJNSA_1CILi1EEESD_SD_EEENS1_36KernelImplicitTmaWarpSpecializedSm90ELi1EEENSB_IJNSC_ILi64EEENSC_ILi128EEENSB_IJSH_EEEEEENS_10tfloat32_tESL_NSA_8TiledMMAINSA_8MMA_AtomIJNSA_4SM904GMMA30MMA_64x128x8_F32TF32TF32_SS_TNILNSP_7ScaleInE1ELSR_1EEEEEENSA_6LayoutISE_NSB_IJNSC_ILi0EEESV_SV_EEEEENSB_IJNSA_10UnderscoreESY_SY_EEEEENS7_6detail26Sm90ImplicitGemmTileTraitsINSA_20SM90_TMA_LOAD_IM2COLENSA_14ComposedLayoutINSA_7SwizzleILi3ELi4ELi3EEENSA_18smem_ptr_flag_bitsILi32EEENSU_INSB_IJNSB_IJNSC_ILi8EEES19_EEENSB_IJNSC_ILi32EEENSC_ILi2EEEEEENSB_IJSD_NSC_ILi4EEEEEEEEENSB_IJNSB_IJS1B_NSC_ILi512EEEEEENSB_IJSD_NSC_ILi256EEEEEENSB_IJSV_NSC_ILi4096EEEEEEEEEEEEEvEENS12_INSA_13SM90_TMA_LOADENS14_IS16_S18_NSU_INSB_IJNSB_IJS19_NSC_ILi16EEEEEES1D_S1F_EEENSB_IJS1I_S1K_NSB_IJSV_NSC_ILi8192EEEEEEEEEEEEEvEEEENS_8epilogue10collective6detail29Sm90TmaWarpSpecializedAdapterINS23_15DefaultEpilogueISL_NSB_IJNSB_IJlllEEESD_SV_EEES28_NS22_6thread17LinearCombinationISL_Li1EffLNS29_9ScaleType4KindE0ELNS_15FloatRoundStyleE2ESL_EENS_4gemm15EpilogueDefaultEEEEEvvEEEEvNT_6ParamsE --------------------------
	.section	.nv.shared._ZN7cutlass13device_kernelINS_4conv6kernel13ConvUniversalINS1_16ConvProblemShapeILNS1_8OperatorE0ELi2EEENS1_10collective14CollectiveConvINS1_46MainloopSm90TmaGmmaWarpSpecializedImplicitGemmILS5_0ELi4ELi2EN4cute5tupleIJNSA_1CILi1EEESD_SD_EEENS1_36KernelImplicitTmaWarpSpecializedSm90ELi1EEENSB_IJNSC_ILi64EEENSC_ILi128EEENSB_IJSH_EEEEEENS_10tfloat32_tESL_NSA_8TiledMMAINSA_8MMA_AtomIJNSA_4SM904GMMA30MMA_64x128x8_F32TF32TF32_SS_TNILNSP_7ScaleInE1ELSR_1EEEEEENSA_6LayoutISE_NSB_IJNSC_ILi0EEESV_SV_EEEEENSB_IJNSA_10UnderscoreESY_SY_EEEEENS7_6detail26Sm90ImplicitGemmTileTraitsINSA_20SM90_TMA_LOAD_IM2COLENSA_14ComposedLayoutINSA_7SwizzleILi3ELi4ELi3EEENSA_18smem_ptr_flag_bitsILi32EEENSU_INSB_IJNSB_IJNSC_ILi8EEES19_EEENSB_IJNSC_ILi32EEENSC_ILi2EEEEEENSB_IJSD_NSC_ILi4EEEEEEEEENSB_IJNSB_IJS1B_NSC_ILi512EEEEEENSB_IJSD_NSC_ILi256EEEEEENSB_IJSV_NSC_ILi4096EEEEEEEEEEEEEvEENS12_INSA_13SM90_TMA_LOADENS14_IS16_S18_NSU_INSB_IJNSB_IJS19_NSC_ILi16EEEEEES1D_S1F_EEENSB_IJS1I_S1K_NSB_IJSV_NSC_ILi8192EEEEEEEEEEEEEvEEEENS_8epilogue10collective6detail29Sm90TmaWarpSpecializedAdapterINS23_15DefaultEpilogueISL_NSB_IJNSB_IJlllEEESD_SV_EEES28_NS22_6thread17LinearCombinationISL_Li1EffLNS29_9ScaleType4KindE0ELNS_15FloatRoundStyleE2ESL_EENS_4gemm15EpilogueDefaultEEEEEvvEEEEvNT_6ParamsE,"aw",@nobits
	.sectionflags	@""
	.align	16
	.zero		1024


//--------------------- .nv.shared.reserved.0     --------------------------
	.section	.nv.shared.reserved.0,"aw",@nobits
	.weak		__nv_reservedSMEM_offset_0_alias
	.size		__nv_reservedSMEM_offset_0_alias, 0, 0
	.other		__nv_reservedSMEM_offset_0_alias,@"STO_CUDA_RESERVED_SHARED STV_DEFAULT"
__nv_reservedSMEM_offset_0_alias:
	.zero		0


//--------------------- .nv.global                --------------------------
	.section	.nv.global,"aw",@nobits
.nv.global:
	.type		_ZN39_INTERNAL_20b0d2a6_4_k_cu_9db29bd4_36874cute1_E,@object
	.size		_ZN39_INTERNAL_20b0d2a6_4_k_cu_9db29bd4_36874cute1_E,(_ZN39_INTERNAL_20b0d2a6_4_k_cu_9db29bd4_36874cuda3std3__45__cpo6cbeginE - _ZN39_INTERNAL_20b0d2a6_4_k_cu_9db29bd4_36874cute1_E)
_ZN39_INTERNAL_20b0d2a6_4_k_cu_9db29bd4_36874cute1_E:
	.zero		1
	.type		_ZN39_INTERNAL_20b0d2a6_4_k_cu_9db29bd4_36874cuda3std3__45__cpo6cbeginE,@object
	.size		_ZN39_INTERNAL_20b0d2a6_4_k_cu_9db29bd4_36874cuda3std3__45__cpo6cbeginE,(_ZN39_INTERNAL_20b0d2a6_4_k_cu_9db29bd4_36874cuda3std3__48in_placeE - _ZN39_INTERNAL_20b0d2a6_4_k_cu_9db29bd4_36874cuda3std3__45__cpo6cbeginE)
_ZN39_INTERNAL_20b0d2a6_4_k_cu_9db29bd4_36874cuda3std3__45__cpo6cbeginE:
	.zero		1
	.type		_ZN39_INTERNAL_20b0d2a6_4_k_cu_9db29bd4_36874cuda3std3__48in_placeE,@object
	.size		_ZN39_INTERNAL_20b0d2a6_4_k_cu_9db29bd4_36874cuda3std3__48in_placeE,(_ZN39_INTERNAL_20b0d2a6_4_k_cu_9db29bd4_36874cuda3std6ranges3__45__cpo9iter_moveE - _ZN39_INTERNAL_20b0d2a6_4_k_cu_9db29bd4_36874cuda3std3__48in_placeE)
_ZN39_INTERNAL_20b0d2a6_4_k_cu_9db29bd4_36874cuda3std3__48in_placeE:
	.zero		1
	.type		_ZN39_INTERNAL_20b0d2a6_4_k_cu_9db29bd4_36874cuda3std6ranges3__45__cpo9iter_moveE,@object
	.size		_ZN39_INTERNAL_20b0d2a6_4_k_cu_9db29bd4_36874cuda3std6ranges3__45__cpo9iter_moveE,(_ZN39_INTERNAL_20b0d2a6_4_k_cu_9db29bd4_36874cuda3std3__45__cpo5beginE - _ZN39_INTERNAL_20b0d2a6_4_k_cu_9db29bd4_36874cuda3std6ranges3__45__cpo9iter_moveE)
_ZN39_INTERNAL_20b0d2a6_4_k_cu_9db29bd4_36874cuda3std6ranges3__45__cpo9iter_moveE:
	.zero		1
	.type		_ZN39_INTERNAL_20b0d2a6_4_k_cu_9db29bd4_36874cuda3std3__45__cpo5beginE,@object
	.size		_ZN39_INTERNAL_20b0d2a6_4_k_cu_9db29bd4_36874cuda3std3__45__cpo5beginE,(_ZN39_INTERNAL_20b0d2a6_4_k_cu_9db29bd4_36874cuda3std3__441_GLOBAL__N__20b0d2a6_4_k_cu_9db29bd4_36876ignoreE - _ZN39_INTERNAL_20b0d2a6_4_k_cu_9db29bd4_36874cuda3std3__45__cpo5beginE)
_ZN39_INTERNAL_20b0d2a6_4_k_cu_9db29bd4_36874cuda3std3__45__cpo5beginE:
	.zero		1
	.type		_ZN39_INTERNAL_20b0d2a6_4_k_cu_9db29bd4_36874cuda3std3__441_GLOBAL__N__20b0d2a6_4_k_cu_9db29bd4_36876ignoreE,@object
	.size		_ZN39_INTERNAL_20b0d2a6_4_k_cu_9db29bd4_36874cuda3std3__441_GLOBAL__N__20b0d2a6_4_k_cu_9db29bd4_36876ignoreE,(_ZN39_INTERNAL_20b0d2a6_4_k_cu_9db29bd4_36874cute7productE - _ZN39_INTERNAL_20b0d2a6_4_k_cu_9db29bd4_36874cuda3std3__441_GLOBAL__N__20b0d2a6_4_k_cu_9db29bd4_36876ignoreE)
_ZN39_INTERNAL_20b0d2a6_4_k_cu_9db29bd4_36874cuda3std3__441_GLOBAL__N__20b0d2a6_4_k_cu_9db29bd4_36876ignoreE:
	.zero		1
	.type		_ZN39_INTERNAL_20b0d2a6_4_k_cu_9db29bd4_36874cute7productE,@object
	.size		_ZN39_INTERNAL_20b0d2a6_4_k_cu_9db29bd4_36874cute7productE,(_ZN39_INTERNAL_20b0d2a6_4_k_cu_9db29bd4_36874cuda3std3__45__cpo3endE - _ZN39_INTERNAL_20b0d2a6_4_k_cu_9db29bd4_36874cute7productE)
_ZN39_INTERNAL_20b0d2a6_4_k_cu_9db29bd4_36874cute7productE:
	.zero		1
	.type		_ZN39_INTERNAL_20b0d2a6_4_k_cu_9db29bd4_36874cuda3std3__45__cpo3endE,@object
	.size		_ZN39_INTERNAL_20b0d2a6_4_k_cu_9db29bd4_36874cuda3std3__45__cpo3endE,(_ZN39_INTERNAL_20b0d2a6_4_k_cu_9db29bd4_36874cuda3std3__419piecewise_constructE - _ZN39_INTERNAL_20b0d2a6_4_k_cu_9db29bd4_36874cuda3std3__45__cpo3endE)
_ZN39_INTERNAL_20b0d2a6_4_k_cu_9db29bd4_36874cuda3std3__45__cpo3endE:
	.zero		1
	.type		_ZN39_INTERNAL_20b0d2a6_4_k_cu_9db29bd4_36874cuda3std3__419piecewise_constructE,@object
	.size		_ZN39_INTERNAL_20b0d2a6_4_k_cu_9db29bd4_36874cuda3std3__419piecewise_constructE,(_ZN39_INTERNAL_20b0d2a6_4_k_cu_9db29bd4_36874cuda3std3__45__cpo4cendE - _ZN39_INTERNAL_20b0d2a6_4_k_cu_9db29bd4_36874cuda3std3__419piecewise_constructE)
_ZN39_INTERNAL_20b0d2a6_4_k_cu_9db29bd4_36874cuda3std3__419piecewise_constructE:
	.zero		1
	.type		_ZN39_INTERNAL_20b0d2a6_4_k_cu_9db29bd4_36874cuda3std3__45__cpo4cendE,@object
	.size		_ZN39_INTERNAL_20b0d2a6_4_k_cu_9db29bd4_36874cuda3std3__45__cpo4cendE,(_ZN39_INTERNAL_20b0d2a6_4_k_cu_9db29bd4_36874cuda3std6ranges3__45__cpo4swapE - _ZN39_INTERNAL_20b0d2a6_4_k_cu_9db29bd4_36874cuda3std3__45__cpo4cendE)
_ZN39_INTERNAL_20b0d2a6_4_k_cu_9db29bd4_36874cuda3std3__45__cpo4cendE:
	.zero		1
	.type		_ZN39_INTERNAL_20b0d2a6_4_k_cu_9db29bd4_36874cuda3std6ranges3__45__cpo4swapE,@object
	.size		_ZN39_INTERNAL_20b0d2a6_4_k_cu_9db29bd4_36874cuda3std6ranges3__45__cpo4swapE,(.L_7 - _ZN39_INTERNAL_20b0d2a6_4_k_cu_9db29bd4_36874cuda3std6ranges3__45__cpo4swapE)
_ZN39_INTERNAL_20b0d2a6_4_k_cu_9db29bd4_36874cuda3std6ranges3__45__cpo4swapE:
	.zero		1
.L_7:


//--------------------- .nv.constant0._ZN7cutlass13device_kernelINS_4conv6kernel13ConvUniversalINS1_16ConvProblemShapeILNS1_8OperatorE0ELi2EEENS1_10collective14CollectiveConvINS1_46MainloopSm90TmaGmmaWarpSpecializedImplicitGemmILS5_0ELi4ELi2EN4cute5tupleIJNSA_1CILi1EEESD_SD_EEENS1_36KernelImplicitTmaWarpSpecializedSm90ELi1EEENSB_IJNSC_ILi64EEENSC_ILi128EEENSB_IJSH_EEEEEENS_10tfloat32_tESL_NSA_8TiledMMAINSA_8MMA_AtomIJNSA_4SM904GMMA30MMA_64x128x8_F32TF32TF32_SS_TNILNSP_7ScaleInE1ELSR_1EEEEEENSA_6LayoutISE_NSB_IJNSC_ILi0EEESV_SV_EEEEENSB_IJNSA_10UnderscoreESY_SY_EEEEENS7_6detail26Sm90ImplicitGemmTileTraitsINSA_20SM90_TMA_LOAD_IM2COLENSA_14ComposedLayoutINSA_7SwizzleILi3ELi4ELi3EEENSA_18smem_ptr_flag_bitsILi32EEENSU_INSB_IJNSB_IJNSC_ILi8EEES19_EEENSB_IJNSC_ILi32EEENSC_ILi2EEEEEENSB_IJSD_NSC_ILi4EEEEEEEEENSB_IJNSB_IJS1B_NSC_ILi512EEEEEENSB_IJSD_NSC_ILi256EEEEEENSB_IJSV_NSC_ILi4096EEEEEEEEEEEEEvEENS12_INSA_13SM90_TMA_LOADENS14_IS16_S18_NSU_INSB_IJNSB_IJS19_NSC_ILi16EEEEEES1D_S1F_EEENSB_IJS1I_S1K_NSB_IJSV_NSC_ILi8192EEEEEEEEEEEEEvEEEENS_8epilogue10collective6detail29Sm90TmaWarpSpecializedAdapterINS23_15DefaultEpilogueISL_NSB_IJNSB_IJlllEEESD_SV_EEES28_NS22_6thread17LinearCombinationISL_Li1EffLNS29_9ScaleType4KindE0ELNS_15FloatRoundStyleE2ESL_EENS_4gemm15EpilogueDefaultEEEEEvvEEEEvNT_6ParamsE --------------------------
	.section	.nv.constant0._ZN7cutlass13device_kernelINS_4conv6kernel13ConvUniversalINS1_16ConvProblemShapeILNS1_8OperatorE0ELi2EEENS1_10collective14CollectiveConvINS1_46MainloopSm90TmaGmmaWarpSpecializedImplicitGemmILS5_0ELi4ELi2EN4cute5tupleIJNSA_1CILi1EEESD_SD_EEENS1_36KernelImplicitTmaWarpSpecializedSm90ELi1EEENSB_IJNSC_ILi64EEENSC_ILi128EEENSB_IJSH_EEEEEENS_10tfloat32_tESL_NSA_8TiledMMAINSA_8MMA_AtomIJNSA_4SM904GMMA30MMA_64x128x8_F32TF32TF32_SS_TNILNSP_7ScaleInE1ELSR_1EEEEEENSA_6LayoutISE_NSB_IJNSC_ILi0EEESV_SV_EEEEENSB_IJNSA_10UnderscoreESY_SY_EEEEENS7_6detail26Sm90ImplicitGemmTileTraitsINSA_20SM90_TMA_LOAD_IM2COLENSA_14ComposedLayoutINSA_7SwizzleILi3ELi4ELi3EEENSA_18smem_ptr_flag_bitsILi32EEENSU_INSB_IJNSB_IJNSC_ILi8EEES19_EEENSB_IJNSC_ILi32EEENSC_ILi2EEEEEENSB_IJSD_NSC_ILi4EEEEEEEEENSB_IJNSB_IJS1B_NSC_ILi512EEEEEENSB_IJSD_NSC_ILi256EEEEEENSB_IJSV_NSC_ILi4096EEEEEEEEEEEEEvEENS12_INSA_13SM90_TMA_LOADENS14_IS16_S18_NSU_INSB_IJNSB_IJS19_NSC_ILi16EEEEEES1D_S1F_EEENSB_IJS1I_S1K_NSB_IJSV_NSC_ILi8192EEEEEEEEEEEEEvEEEENS_8epilogue10collective6detail29Sm90TmaWarpSpecializedAdapterINS23_15DefaultEpilogueISL_NSB_IJNSB_IJlllEEESD_SV_EEES28_NS22_6thread17LinearCombinationISL_Li1EffLNS29_9ScaleType4KindE0ELNS_15FloatRoundStyleE2ESL_EENS_4gemm15EpilogueDefaultEEEEEvvEEEEvNT_6ParamsE,"a",@progbits
	.sectionflags	@""
	.align	4
.nv.constant0._ZN7cutlass13device_kernelINS_4conv6kernel13ConvUniversalINS1_16ConvProblemShapeILNS1_8OperatorE0ELi2EEENS1_10collective14CollectiveConvINS1_46MainloopSm90TmaGmmaWarpSpecializedImplicitGemmILS5_0ELi4ELi2EN4cute5tupleIJNSA_1CILi1EEESD_SD_EEENS1_36KernelImplicitTmaWarpSpecializedSm90ELi1EEENSB_IJNSC_ILi64EEENSC_ILi128EEENSB_IJSH_EEEEEENS_10tfloat32_tESL_NSA_8TiledMMAINSA_8MMA_AtomIJNSA_4SM904GMMA30MMA_64x128x8_F32TF32TF32_SS_TNILNSP_7ScaleInE1ELSR_1EEEEEENSA_6LayoutISE_NSB_IJNSC_ILi0EEESV_SV_EEEEENSB_IJNSA_10UnderscoreESY_SY_EEEEENS7_6detail26Sm90ImplicitGemmTileTraitsINSA_20SM90_TMA_LOAD_IM2COLENSA_14ComposedLayoutINSA_7SwizzleILi3ELi4ELi3EEENSA_18smem_ptr_flag_bitsILi32EEENSU_INSB_IJNSB_IJNSC_ILi8EEES19_EEENSB_IJNSC_ILi32EEENSC_ILi2EEEEEENSB_IJSD_NSC_ILi4EEEEEEEEENSB_IJNSB_IJS1B_NSC_ILi512EEEEEENSB_IJSD_NSC_ILi256EEEEEENSB_IJSV_NSC_ILi4096EEEEEEEEEEEEEvEENS12_INSA_13SM90_TMA_LOADENS14_IS16_S18_NSU_INSB_IJNSB_IJS19_NSC_ILi16EEEEEES1D_S1F_EEENSB_IJS1I_S1K_NSB_IJSV_NSC_ILi8192EEEEEEEEEEEEEvEEEENS_8epilogue10collective6detail29Sm90TmaWarpSpecializedAdapterINS23_15DefaultEpilogueISL_NSB_IJNSB_IJlllEEESD_SV_EEES28_NS22_6thread17LinearCombinationISL_Li1EffLNS29_9ScaleType4KindE0ELNS_15FloatRoundStyleE2ESL_EENS_4gemm15EpilogueDefaultEEEEEvvEEEEvNT_6ParamsE:
	.zero		1536


//--------------------- SYMBOLS --------------------------

	.type		.nv.reservedSmem.offset0,@object
	.size		.nv.reservedSmem.offset0,0x4
